	.headerflags	@"EF_CUDA_TEXMODE_UNIFIED EF_CUDA_64BIT_ADDRESS EF_CUDA_ACCELERATORS EF_CUDA_SM90 EF_CUDA_VIRTUAL_SM(EF_CUDA_SM90)"
	.elftype	@"ET_EXEC"


//--------------------- .nv.info                  --------------------------
	.section	.nv.info,"",@"SHT_CUDA_INFO"
	.align	4


	//----- nvinfo : EIATTR_REGCOUNT
	.align		4
        /*0000*/ 	.byte	0x04, 0x2f
        /*0002*/ 	.short	(.L_1 - .L_0)
	.align		4
.L_0:
        /*0004*/ 	.word	index@(triton_poi_fused__unsafe_index_add_mul_sub_61)
        /*0008*/ 	.word	0x00000040


	//----- nvinfo : EIATTR_MIN_STACK_SIZE
	.align		4
.L_1:
        /*000c*/ 	.byte	0x04, 0x12
        /*000e*/ 	.short	(.L_3 - .L_2)
	.align		4
.L_2:
        /*0010*/ 	.word	index@(triton_poi_fused__unsafe_index_add_mul_sub_61)
        /*0014*/ 	.word	0x00000000


	//----- nvinfo : EIATTR_FRAME_SIZE
	.align		4
.L_3:
        /*0018*/ 	.byte	0x04, 0x11
        /*001a*/ 	.short	(.L_5 - .L_4)
	.align		4
.L_4:
        /*001c*/ 	.word	index@(triton_poi_fused__unsafe_index_add_mul_sub_61)
        /*0020*/ 	.word	0x00000000


	//----- nvinfo : EIATTR_MIN_STACK_SIZE
	.align		4
.L_5:
        /*0024*/ 	.byte	0x04, 0x12
        /*0026*/ 	.short	(.L_7 - .L_6)
	.align		4
.L_6:
        /*0028*/ 	.word	index@(triton_poi_fused__unsafe_index_add_mul_sub_61)
        /*002c*/ 	.word	0x00000000
.L_7:


//--------------------- .nv.info.triton_poi_fused__unsafe_index_add_mul_sub_61 --------------------------
	.section	.nv.info.triton_poi_fused__unsafe_index_add_mul_sub_61,"",@"SHT_CUDA_INFO"
	.sectionflags	@""
	.align	4


	//----- nvinfo : EIATTR_CUDA_API_VERSION
	.align		4
        /*0000*/ 	.byte	0x04, 0x37
        /*0002*/ 	.short	(.L_9 - .L_8)
.L_8:
        /*0004*/ 	.word	0x0000007c


	//----- nvinfo : EIATTR_KPARAM_INFO
	.align		4
.L_9:
        /*0008*/ 	.byte	0x04, 0x17
        /*000a*/ 	.short	(.L_11 - .L_10)
.L_10:
        /*000c*/ 	.word	0x00000000
        /*0010*/ 	.short	0x000a
        /*0012*/ 	.short	0x0050
        /*0014*/ 	.byte	0x00, 0xf0, 0x11, 0x00


	//----- nvinfo : EIATTR_KPARAM_INFO
	.align		4
.L_11:
        /*0018*/ 	.byte	0x04, 0x17
        /*001a*/ 	.short	(.L_13 - .L_12)
.L_12:
        /*001c*/ 	.word	0x00000000
        /*0020*/ 	.short	0x0009
        /*0022*/ 	.short	0x0048
        /*0024*/ 	.byte	0x00, 0xf4, 0x21, 0x00


	//----- nvinfo : EIATTR_KPARAM_INFO
	.align		4
.L_13:
        /*0028*/ 	.byte	0x04, 0x17
        /*002a*/ 	.short	(.L_15 - .L_14)
.L_14:
        /*002c*/ 	.word	0x00000000
        /*0030*/ 	.short	0x0008
        /*0032*/ 	.short	0x0040
        /*0034*/ 	.byte	0x00, 0xf4, 0x21, 0x00


	//----- nvinfo : EIATTR_KPARAM_INFO
	.align		4
.L_15:
        /*0038*/ 	.byte	0x04, 0x17
        /*003a*/ 	.short	(.L_17 - .L_16)
.L_16:
        /*003c*/ 	.word	0x00000000
        /*0040*/ 	.short	0x0007
        /*0042*/ 	.short	0x0038
        /*0044*/ 	.byte	0x00, 0xf4, 0x21, 0x00


	//----- nvinfo : EIATTR_KPARAM_INFO
	.align		4
.L_17:
        /*0048*/ 	.byte	0x04, 0x17
        /*004a*/ 	.short	(.L_19 - .L_18)
.L_18:
        /*004c*/ 	.word	0x00000000
        /*0050*/ 	.short	0x0006
        /*0052*/ 	.short	0x0030
        /*0054*/ 	.byte	0x00, 0xf4, 0x21, 0x00


	//----- nvinfo : EIATTR_KPARAM_INFO
	.align		4
.L_19:
        /*0058*/ 	.byte	0x04, 0x17
        /*005a*/ 	.short	(.L_21 - .L_20)
.L_20:
        /*005c*/ 	.word	0x00000000
        /*0060*/ 	.short	0x0005
        /*0062*/ 	.short	0x0028
        /*0064*/ 	.byte	0x00, 0xf4, 0x21, 0x00


	//----- nvinfo : EIATTR_KPARAM_INFO
	.align		4
.L_21:
        /*0068*/ 	.byte	0x04, 0x17
        /*006a*/ 	.short	(.L_23 - .L_22)
.L_22:
        /*006c*/ 	.word	0x00000000
        /*0070*/ 	.short	0x0004
        /*0072*/ 	.short	0x0020
        /*0074*/ 	.byte	0x00, 0xf4, 0x21, 0x00


	//----- nvinfo : EIATTR_KPARAM_INFO
	.align		4
.L_23:
        /*0078*/ 	.byte	0x04, 0x17
        /*007a*/ 	.short	(.L_25 - .L_24)
.L_24:
        /*007c*/ 	.word	0x00000000
        /*0080*/ 	.short	0x0003
        /*0082*/ 	.short	0x0018
        /*0084*/ 	.byte	0x00, 0xf4, 0x21, 0x00


	//----- nvinfo : EIATTR_KPARAM_INFO
	.align		4
.L_25:
        /*0088*/ 	.byte	0x04, 0x17
        /*008a*/ 	.short	(.L_27 - .L_26)
.L_26:
        /*008c*/ 	.word	0x00000000
        /*0090*/ 	.short	0x0002
        /*0092*/ 	.short	0x0010
        /*0094*/ 	.byte	0x00, 0xf4, 0x21, 0x00


	//----- nvinfo : EIATTR_KPARAM_INFO
	.align		4
.L_27:
        /*0098*/ 	.byte	0x04, 0x17
        /*009a*/ 	.short	(.L_29 - .L_28)
.L_28:
        /*009c*/ 	.word	0x00000000
        /*00a0*/ 	.short	0x0001
        /*00a2*/ 	.short	0x0008
        /*00a4*/ 	.byte	0x00, 0xf4, 0x21, 0x00


	//----- nvinfo : EIATTR_KPARAM_INFO
	.align		4
.L_29:
        /*00a8*/ 	.byte	0x04, 0x17
        /*00aa*/ 	.short	(.L_31 - .L_30)
.L_30:
        /*00ac*/ 	.word	0x00000000
        /*00b0*/ 	.short	0x0000
        /*00b2*/ 	.short	0x0000
        /*00b4*/ 	.byte	0x00, 0xf4, 0x21, 0x00


	//----- nvinfo : EIATTR_SPARSE_MMA_MASK
	.align		4
.L_31:
        /*00b8*/ 	.byte	0x03, 0x50
        /*00ba*/ 	.short	0x0000


	//----- nvinfo : EIATTR_MAXREG_COUNT
	.align		4
        /*00bc*/ 	.byte	0x03, 0x1b
        /*00be*/ 	.short	0x00ff


	//----- nvinfo : EIATTR_EXIT_INSTR_OFFSETS
	.align		4
        /*00c0*/ 	.byte	0x04, 0x1c
        /*00c2*/ 	.short	(.L_33 - .L_32)


	//   ....[0]....
.L_32:
        /*00c4*/ 	.word	0x00001d00


	//----- nvinfo : EIATTR_REQNTID
	.align		4
.L_33:
        /*00c8*/ 	.byte	0x04, 0x10
        /*00ca*/ 	.short	(.L_35 - .L_34)
.L_34:
        /*00cc*/ 	.word	0x00000080
        /*00d0*/ 	.word	0x00000001
        /*00d4*/ 	.word	0x00000001


	//----- nvinfo : EIATTR_CBANK_PARAM_SIZE
	.align		4
.L_35:
        /*00d8*/ 	.byte	0x03, 0x19
        /*00da*/ 	.short	0x0054


	//----- nvinfo : EIATTR_PARAM_CBANK
	.align		4
        /*00dc*/ 	.byte	0x04, 0x0a
        /*00de*/ 	.short	(.L_37 - .L_36)
	.align		4
.L_36:
        /*00e0*/ 	.word	index@(.nv.constant0.triton_poi_fused__unsafe_index_add_mul_sub_61)
        /*00e4*/ 	.short	0x0210
        /*00e6*/ 	.short	0x0054


	//----- nvinfo : EIATTR_SW_WAR
	.align		4
.L_37:
        /*00e8*/ 	.byte	0x04, 0x36
        /*00ea*/ 	.short	(.L_39 - .L_38)
.L_38:
        /*00ec*/ 	.word	0x00000008
.L_39:


//--------------------- .nv.callgraph             --------------------------
	.section	.nv.callgraph,"",@"SHT_CUDA_CALLGRAPH"
	.align	4
	.sectionentsize	8
	.align		4
        /*0000*/ 	.word	0x00000000
	.align		4
        /*0004*/ 	.word	0xffffffff
	.align		4
        /*0008*/ 	.word	0x00000000
	.align		4
        /*000c*/ 	.word	0xfffffffe
	.align		4
        /*0010*/ 	.word	0x00000000
	.align		4
        /*0014*/ 	.word	0xfffffffd
	.align		4
        /*0018*/ 	.word	0x00000000
	.align		4
        /*001c*/ 	.word	0xfffffffc


//--------------------- .text.triton_poi_fused__unsafe_index_add_mul_sub_61 --------------------------
	.section	.text.triton_poi_fused__unsafe_index_add_mul_sub_61,"ax",@progbits
	.align	128
        .global         triton_poi_fused__unsafe_index_add_mul_sub_61
        .type           triton_poi_fused__unsafe_index_add_mul_sub_61,@function
        .size           triton_poi_fused__unsafe_index_add_mul_sub_61,(.L_x_1 - triton_poi_fused__unsafe_index_add_mul_sub_61)
        .other          triton_poi_fused__unsafe_index_add_mul_sub_61,@"STO_CUDA_ENTRY STV_DEFAULT"
triton_poi_fused__unsafe_index_add_mul_sub_61:
.text.triton_poi_fused__unsafe_index_add_mul_sub_61:
[----:B------:R-:W-:Y:S01]  /*0000*/  LDC R1, c[0x0][0x28] ;  /* 0x00000a00ff017b82 */ /* 0x000fe20000000800 */
[----:B------:R-:W1:Y:S07]  /*0010*/  S2R R0, SR_TID.X ;  /* 0x0000000000007919 */ /* 0x000e6e0000002100 */
[----:B------:R-:W2:Y:S01]  /*0020*/  LDC.64 R24, c[0x0][0x238] ;  /* 0x00008e00ff187b82 */ /* 0x000ea20000000a00 */
[----:B------:R-:W-:Y:S01]  /*0030*/  ULDC.64 UR4, c[0x0][0x208] ;  /* 0x0000820000047ab9 */ /* 0x000fe20000000a00 */
[----:B------:R-:W-:Y:S01]  /*0040*/  ULDC.64 UR6, c[0x0][0x220] ;  /* 0x0000880000067ab9 */ /* 0x000fe20000000a00 */
[----:B------:R-:W3:Y:S05]  /*0050*/  S2R R5, SR_CTAID.X ;  /* 0x0000000000057919 */ /* 0x000eea0000002500 */
[----:B------:R-:W4:Y:S08]  /*0060*/  LDC.64 R16, c[0x0][0x218] ;  /* 0x00008600ff107b82 */ /* 0x000f300000000a00 */
[----:B------:R-:W5:Y:S08]  /*0070*/  LDC.64 R12, c[0x0][0x240] ;  /* 0x00009000ff0c7b82 */ /* 0x000f700000000a00 */
[----:B------:R-:W2:Y:S01]  /*0080*/  LDC.64 R26, c[0x0][0x210] ;  /* 0x00008400ff1a7b82 */ /* 0x000ea20000000a00 */
[----:B-1----:R-:W-:-:S07]  /*0090*/  IMAD.SHL.U32 R0, R0, 0x4, RZ ;  /* 0x0000000400007824 */ /* 0x002fce00078e00ff */
[----:B------:R-:W1:Y:S01]  /*00a0*/  LDC.64 R50, c[0x0][0x228] ;  /* 0x00008a00ff327b82 */ /* 0x000e620000000a00 */
[----:B---3--:R-:W-:Y:S02]  /*00b0*/  SHF.R.S32.HI R10, RZ, 0x15, R5 ;  /* 0x00000015ff0a7819 */ /* 0x008fe40000011405 */
[----:B------:R-:W-:Y:S02]  /*00c0*/  LOP3.LUT R0, R0, 0x1fc, RZ, 0xc0, !PT ;  /* 0x000001fc00007812 */ /* 0x000fe400078ec0ff */
[----:B------:R-:W-:-:S03]  /*00d0*/  SGXT R10, R10, 0x1 ;  /* 0x000000010a0a781a */ /* 0x000fc60000000200 */
[----:B------:R-:W-:-:S05]  /*00e0*/  IMAD R3, R5, 0x400, R0 ;  /* 0x0000040005037824 */ /* 0x000fca00078e0200 */
[----:B------:R-:W-:Y:S02]  /*00f0*/  SHF.R.S32.HI R0, RZ, 0x1f, R3 ;  /* 0x0000001fff007819 */ /* 0x000fe40000011403 */
[----:B------:R-:W-:Y:S02]  /*0100*/  IADD3 R5, R3, 0x2, RZ ;  /* 0x0000000203057810 */ /* 0x000fe40007ffe0ff */
[----:B------:R-:W-:Y:S02]  /*0110*/  LEA.HI R2, R0, R3, RZ, 0x6 ;  /* 0x0000000300027211 */ /* 0x000fe400078f30ff */
[----:B------:R-:W-:Y:S02]  /*0120*/  LEA.HI R8, R10, R5, RZ, 0x6 ;  /* 0x000000050a087211 */ /* 0x000fe400078f30ff */
[----:B------:R-:W-:Y:S02]  /*0130*/  SHF.R.S32.HI R6, RZ, 0x6, R2 ;  /* 0x00000006ff067819 */ /* 0x000fe40000011402 */
[----:B------:R-:W-:-:S02]  /*0140*/  LOP3.LUT R2, R2, 0xffffffc0, RZ, 0xc0, !PT ;  /* 0xffffffc002027812 */ /* 0x000fc400078ec0ff */
[----:B------:R-:W-:Y:S02]  /*0150*/  LEA.HI R4, R6, R6, RZ, 0x6 ;  /* 0x0000000606047211 */ /* 0x000fe400078f30ff */
[----:B------:R-:W-:Y:S02]  /*0160*/  LOP3.LUT R8, R8, 0xffffffc0, RZ, 0xc0, !PT ;  /* 0xffffffc008087812 */ /* 0x000fe400078ec0ff */
[----:B------:R-:W-:Y:S01]  /*0170*/  LOP3.LUT R7, R4, 0xffffffc0, RZ, 0xc0, !PT ;  /* 0xffffffc004077812 */ /* 0x000fe200078ec0ff */
[----:B------:R-:W-:-:S04]  /*0180*/  IMAD.IADD R4, R3, 0x1, -R2 ;  /* 0x0000000103047824 */ /* 0x000fc800078e0a02 */
[----:B------:R-:W-:Y:S02]  /*0190*/  IMAD.IADD R2, R6, 0x1, -R7 ;  /* 0x0000000106027824 */ /* 0x000fe400078e0a07 */
[----:B----4-:R-:W-:-:S04]  /*01a0*/  IMAD.WIDE R28, R4, 0x8, R16 ;  /* 0x00000008041c7825 */ /* 0x010fc800078e0210 */
[----:B--2---:R-:W-:Y:S02]  /*01b0*/  IMAD.WIDE R6, R2, 0x8, R24 ;  /* 0x0000000802067825 */ /* 0x004fe400078e0218 */
[----:B------:R-:W2:Y:S04]  /*01c0*/  LDG.E.EL.128 R28, desc[UR4][R28.64] ;  /* 0x000000041c1c7981 */ /* 0x000ea8000c2e1d00 */
[----:B------:R-:W3:Y:S01]  /*01d0*/  LDG.E.EL.64 R6, desc[UR4][R6.64] ;  /* 0x0000000406067981 */ /* 0x000ee2000c2e1b00 */
[----:B------:R-:W-:-:S05]  /*01e0*/  IADD3 R5, R5, -R8, RZ ;  /* 0x8000000805057210 */ /* 0x000fca0007ffe0ff */
[----:B------:R-:W-:-:S04]  /*01f0*/  IMAD.WIDE R16, R5, 0x8, R16 ;  /* 0x0000000805107825 */ /* 0x000fc800078e0210 */
[----:B-----5:R-:W-:Y:S02]  /*0200*/  IMAD.WIDE R20, R4, 0x8, R12 ;  /* 0x0000000804147825 */ /* 0x020fe400078e020c */
[----:B------:R-:W4:Y:S04]  /*0210*/  LDG.E.EL.128 R16, desc[UR4][R16.64] ;  /* 0x0000000410107981 */ /* 0x000f28000c2e1d00 */
[----:B------:R-:W5:Y:S01]  /*0220*/  LDG.E.EL.128 R20, desc[UR4][R20.64] ;  /* 0x0000000414147981 */ /* 0x000f62000c2e1d00 */
[----:B0-----:R-:W-:-:S04]  /*0230*/  IMAD.WIDE R34, R2, 0x8, R26 ;  /* 0x0000000802227825 */ /* 0x001fc800078e021a */
[----:B------:R-:W-:Y:S02]  /*0240*/  IMAD.WIDE R12, R5, 0x8, R12 ;  /* 0x00000008050c7825 */ /* 0x000fe400078e020c */
[----:B------:R-:W4:Y:S04]  /*0250*/  LDG.E.EL.64 R34, desc[UR4][R34.64] ;  /* 0x0000000422227981 */ /* 0x000f28000c2e1b00 */
[----:B------:R-:W4:Y:S01]  /*0260*/  LDG.E.EL.128 R12, desc[UR4][R12.64] ;  /* 0x000000040c0c7981 */ /* 0x000f22000c2e1d00 */
[----:B---3--:R-:W-:-:S04]  /*0270*/  SHF.R.U32.HI R5, RZ, 0x1c, R7 ;  /* 0x0000001cff057819 */ /* 0x008fc80000011607 */
[----:B------:R-:W-:Y:S02]  /*0280*/  LOP3.LUT R5, R5, 0x8, RZ, 0xc0, !PT ;  /* 0x0000000805057812 */ /* 0x000fe400078ec0ff */
[C---:B--2---:R-:W-:Y:S02]  /*0290*/  LEA R32, P0, R28.reuse, UR6, 0x2 ;  /* 0x000000061c207c11 */ /* 0x044fe4000f8010ff */
[----:B------:R-:W-:Y:S02]  /*02a0*/  IADD3 R40, P3, R6, R5, RZ ;  /* 0x0000000506287210 */ /* 0x000fe40007f7e0ff */
[----:B------:R-:W-:Y:S02]  /*02b0*/  SHF.R.U32.HI R8, RZ, 0x1a, R31 ;  /* 0x0000001aff087819 */ /* 0x000fe4000001161f */
[----:B------:R-:W-:Y:S01]  /*02c0*/  SHF.R.U32.HI R11, RZ, 0x1a, R29 ;  /* 0x0000001aff0b7819 */ /* 0x000fe2000001161d */
[----:B------:R-:W-:Y:S01]  /*02d0*/  IMAD.X R33, RZ, RZ, R7, P3 ;  /* 0x000000ffff217224 */ /* 0x000fe200018e0607 */
[----:B------:R-:W-:-:S02]  /*02e0*/  LEA.HI.X R28, R28, UR7, R29, 0x2, P0 ;  /* 0x000000071c1c7c11 */ /* 0x000fc400080f141d */
[----:B------:R-:W-:Y:S02]  /*02f0*/  LEA R9, P0, R30, UR6, 0x2 ;  /* 0x000000061e097c11 */ /* 0x000fe4000f8010ff */
[----:B------:R-:W-:Y:S02]  /*0300*/  LOP3.LUT R8, R8, 0x20, RZ, 0xc0, !PT ;  /* 0x0000002008087812 */ /* 0x000fe400078ec0ff */
[----:B------:R-:W-:Y:S02]  /*0310*/  LOP3.LUT R11, R11, 0x20, RZ, 0xc0, !PT ;  /* 0x000000200b0b7812 */ /* 0x000fe400078ec0ff */
[----:B------:R-:W-:Y:S02]  /*0320*/  LEA.HI.X R30, R30, UR7, R31, 0x2, P0 ;  /* 0x000000071e1e7c11 */ /* 0x000fe400080f141f */
[----:B------:R-:W-:Y:S02]  /*0330*/  IADD3 R5, P1, R8, R9, RZ ;  /* 0x0000000908057210 */ /* 0x000fe40007f3e0ff */
[C---:B------:R-:W-:Y:S01]  /*0340*/  SHF.L.U64.HI R33, R40.reuse, 0x5, R33 ;  /* 0x0000000528217819 */ /* 0x040fe20000010221 */
[----:B------:R-:W-:Y:S01]  /*0350*/  IMAD.SHL.U32 R40, R40, 0x20, RZ ;  /* 0x0000002028287824 */ /* 0x000fe200078e00ff */
[----:B------:R-:W-:-:S02]  /*0360*/  IADD3 R6, P0, R11, R32, RZ ;  /* 0x000000200b067210 */ /* 0x000fc40007f1e0ff */
[----:B------:R-:W-:Y:S01]  /*0370*/  LEA.HI R11, R10, R3, RZ, 0xc ;  /* 0x000000030a0b7211 */ /* 0x000fe200078f60ff */
[----:B------:R-:W-:Y:S01]  /*0380*/  IMAD.X R8, RZ, RZ, R30, P1 ;  /* 0x000000ffff087224 */ /* 0x000fe200008e061e */
[----:B------:R-:W-:Y:S02]  /*0390*/  IADD3.X R7, RZ, R28, RZ, P0, !PT ;  /* 0x0000001cff077210 */ /* 0x000fe400007fe4ff */
[----:B----4-:R-:W-:Y:S02]  /*03a0*/  LEA R36, P2, R16, UR6, 0x2 ;  /* 0x0000000610247c11 */ /* 0x010fe4000f8410ff */
[----:B------:R-:W-:Y:S02]  /*03b0*/  IADD3 R30, P0, R40, R6, RZ ;  /* 0x00000006281e7210 */ /* 0x000fe40007f1e0ff */
[----:B------:R-:W-:Y:S02]  /*03c0*/  SHF.R.S32.HI R11, RZ, 0xc, R11 ;  /* 0x0000000cff0b7819 */ /* 0x000fe4000001140b */
[----:B------:R-:W-:-:S02]  /*03d0*/  SHF.R.U32.HI R37, RZ, 0x1a, R17 ;  /* 0x0000001aff257819 */ /* 0x000fc40000011611 */
[----:B------:R-:W-:Y:S02]  /*03e0*/  LEA.HI.X R32, R16, UR7, R17, 0x2, P2 ;  /* 0x0000000710207c11 */ /* 0x000fe400090f1411 */
[----:B------:R-:W-:Y:S01]  /*03f0*/  IADD3.X R31, R33, R7, RZ, P0, !PT ;  /* 0x00000007211f7210 */ /* 0x000fe200007fe4ff */
[----:B------:R-:W-:Y:S01]  /*0400*/  IMAD.SHL.U32 R9, R11, 0x40, RZ ;  /* 0x000000400b097824 */ /* 0x000fe200078e00ff */
[----:B------:R-:W-:Y:S02]  /*0410*/  LEA R17, P0, R18, UR6, 0x2 ;  /* 0x0000000612117c11 */ /* 0x000fe4000f8010ff */
[----:B------:R-:W-:Y:S02]  /*0420*/  IADD3 R28, P1, R40, R5, RZ ;  /* 0x00000005281c7210 */ /* 0x000fe40007f3e0ff */
[----:B------:R-:W-:Y:S02]  /*0430*/  SHF.R.U32.HI R16, RZ, 0x1a, R19 ;  /* 0x0000001aff107819 */ /* 0x000fe40000011613 */
[----:B------:R-:W-:-:S02]  /*0440*/  LOP3.LUT R37, R37, 0x20, RZ, 0xc0, !PT ;  /* 0x0000002025257812 */ /* 0x000fc400078ec0ff */
[----:B-----5:R-:W-:Y:S01]  /*0450*/  SHF.R.U32.HI R38, RZ, 0x1a, R21 ;  /* 0x0000001aff267819 */ /* 0x020fe20000011615 */
[----:B------:R-:W-:Y:S01]  /*0460*/  IMAD.WIDE R30, R9, 0x4, R30 ;  /* 0x00000004091e7825 */ /* 0x000fe200078e021e */
[----:B------:R-:W-:Y:S02]  /*0470*/  LEA.HI.X R41, R18, UR7, R19, 0x2, P0 ;  /* 0x0000000712297c11 */ /* 0x000fe400080f1413 */
[----:B------:R-:W-:Y:S01]  /*0480*/  SHF.R.U32.HI R39, RZ, 0x1a, R23 ;  /* 0x0000001aff277819 */ /* 0x000fe20000011617 */
[----:B------:R-:W-:Y:S01]  /*0490*/  IMAD.X R29, R33, 0x1, R8, P1 ;  /* 0x00000001211d7824 */ /* 0x000fe200008e0608 */
[----:B------:R-:W-:Y:S02]  /*04a0*/  LOP3.LUT R16, R16, 0x20, RZ, 0xc0, !PT ;  /* 0x0000002010107812 */ /* 0x000fe400078ec0ff */
[----:B------:R-:W-:Y:S02]  /*04b0*/  IADD3 R18, P0, R37, R36, RZ ;  /* 0x0000002425127210 */ /* 0x000fe40007f1e0ff */
[----:B------:R-:W-:-:S02]  /*04c0*/  LEA R37, P2, R20, UR6, 0x2 ;  /* 0x0000000614257c11 */ /* 0x000fc4000f8410ff */
[----:B------:R-:W-:Y:S02]  /*04d0*/  LEA R36, P3, R22, UR6, 0x2 ;  /* 0x0000000616247c11 */ /* 0x000fe4000f8610ff */
[----:B------:R-:W-:Y:S02]  /*04e0*/  LOP3.LUT R38, R38, 0x20, RZ, 0xc0, !PT ;  /* 0x0000002026267812 */ /* 0x000fe400078ec0ff */
[----:B------:R-:W-:Y:S01]  /*04f0*/  LOP3.LUT R39, R39, 0x20, RZ, 0xc0, !PT ;  /* 0x0000002027277812 */ /* 0x000fe200078ec0ff */
[----:B------:R-:W-:Y:S01]  /*0500*/  IMAD.WIDE R28, R9, 0x4, R28 ;  /* 0x00000004091c7825 */ /* 0x000fe200078e021c */
[----:B------:R-:W-:Y:S02]  /*0510*/  IADD3 R19, P1, R16, R17, RZ ;  /* 0x0000001110137210 */ /* 0x000fe40007f3e0ff */
[----:B------:R0:W2:Y:S01]  /*0520*/  LDG.E.EL R17, desc[UR4][R30.64] ;  /* 0x000000041e117981 */ /* 0x0000a2000c2e1900 */
[----:B------:R-:W-:Y:S02]  /*0530*/  LEA.HI.X R20, R20, UR7, R21, 0x2, P2 ;  /* 0x0000000714147c11 */ /* 0x000fe400090f1415 */
[----:B------:R-:W-:Y:S01]  /*0540*/  LEA.HI.X R22, R22, UR7, R23, 0x2, P3 ;  /* 0x0000000716167c11 */ /* 0x000fe200098f1417 */
[----:B------:R3:W4:Y:S01]  /*0550*/  LDG.E.EL R16, desc[UR4][R28.64] ;  /* 0x000000041c107981 */ /* 0x000722000c2e1900 */
[----:B------:R-:W-:-:S02]  /*0560*/  IADD3 R38, P2, R38, R37, RZ ;  /* 0x0000002526267210 */ /* 0x000fc40007f5e0ff */
[----:B------:R-:W-:Y:S01]  /*0570*/  IADD3 R39, P3, R39, R36, RZ ;  /* 0x0000002427277210 */ /* 0x000fe20007f7e0ff */
[----:B0-----:R-:W-:Y:S01]  /*0580*/  IMAD.X R31, RZ, RZ, R32, P0 ;  /* 0x000000ffff1f7224 */ /* 0x001fe200000e0620 */
[----:B------:R-:W-:-:S03]  /*0590*/  IADD3 R46, P0, R40, R18, RZ ;  /* 0x00000012282e7210 */ /* 0x000fc60007f1e0ff */
[----:B------:R-:W-:Y:S02]  /*05a0*/  IMAD.X R30, RZ, RZ, R22, P3 ;  /* 0x000000ffff1e7224 */ /* 0x000fe400018e0616 */
[----:B---3--:R-:W-:Y:S01]  /*05b0*/  IMAD.X R28, RZ, RZ, R20, P2 ;  /* 0x000000ffff1c7224 */ /* 0x008fe200010e0614 */
[----:B------:R-:W-:Y:S01]  /*05c0*/  IADD3 R42, P2, R38, R40, RZ ;  /* 0x00000028262a7210 */ /* 0x000fe20007f5e0ff */
[----:B------:R-:W-:Y:S01]  /*05d0*/  IMAD.X R47, R33, 0x1, R31, P0 ;  /* 0x00000001212f7824 */ /* 0x000fe200000e061f */
[----:B------:R-:W-:Y:S02]  /*05e0*/  IADD3 R36, P0, R39, R40, RZ ;  /* 0x0000002827247210 */ /* 0x000fe40007f1e0ff */
[----:B------:R-:W-:Y:S01]  /*05f0*/  SHF.R.U32.HI R49, RZ, 0x1c, R35 ;  /* 0x0000001cff317819 */ /* 0x000fe20000011623 */
[----:B------:R-:W-:Y:S01]  /*0600*/  IMAD.X R43, R28, 0x1, R33, P2 ;  /* 0x000000011c2b7824 */ /* 0x000fe200010e0621 */
[----:B------:R-:W-:Y:S02]  /*0610*/  IADD3.X R29, RZ, R41, RZ, P1, !PT ;  /* 0x00000029ff1d7210 */ /* 0x000fe40000ffe4ff */
[----:B------:R-:W-:Y:S01]  /*0620*/  IADD3.X R37, R30, R33, RZ, P0, !PT ;  /* 0x000000211e257210 */ /* 0x000fe200007fe4ff */
[----:B------:R-:W-:Y:S01]  /*0630*/  IMAD.WIDE R46, R9, 0x4, R46 ;  /* 0x00000004092e7825 */ /* 0x000fe200078e022e */
[----:B------:R-:W-:-:S02]  /*0640*/  LEA R41, P0, R12, UR6, 0x2 ;  /* 0x000000060c297c11 */ /* 0x000fc4000f8010ff */
[----:B------:R-:W-:Y:S01]  /*0650*/  SHF.R.U32.HI R32, RZ, 0x1a, R13 ;  /* 0x0000001aff207819 */ /* 0x000fe2000001160d */
[----:B------:R-:W-:Y:S01]  /*0660*/  IMAD.WIDE R42, R9, 0x4, R42 ;  /* 0x00000004092a7825 */ /* 0x000fe200078e022a */
[----:B------:R-:W-:Y:S01]  /*0670*/  LOP3.LUT R49, R49, 0x8, RZ, 0xc0, !PT ;  /* 0x0000000831317812 */ /* 0x000fe200078ec0ff */
[----:B------:R0:W3:Y:S01]  /*0680*/  LDG.E.EL R23, desc[UR4][R46.64] ;  /* 0x000000042e177981 */ /* 0x0000e2000c2e1900 */
[----:B------:R-:W-:Y:S02]  /*0690*/  IADD3 R44, P1, R40, R19, RZ ;  /* 0x00000013282c7210 */ /* 0x000fe40007f3e0ff */
[----:B------:R-:W-:Y:S01]  /*06a0*/  LEA.HI.X R13, R12, UR7, R13, 0x2, P0 ;  /* 0x000000070c0d7c11 */ /* 0x000fe200080f140d */
[----:B------:R5:W2:Y:S01]  /*06b0*/  LDG.E.EL R21, desc[UR4][R42.64] ;  /* 0x000000042a157981 */ /* 0x000aa2000c2e1900 */
[----:B------:R-:W-:Y:S02]  /*06c0*/  LOP3.LUT R12, R32, 0x20, RZ, 0xc0, !PT ;  /* 0x00000020200c7812 */ /* 0x000fe400078ec0ff */
[----:B------:R-:W-:-:S02]  /*06d0*/  IADD3 R52, P0, R34, R49, RZ ;  /* 0x0000003122347210 */ /* 0x000fc40007f1e0ff */
[----:B------:R-:W-:Y:S02]  /*06e0*/  IADD3.X R45, R33, R29, RZ, P1, !PT ;  /* 0x0000001d212d7210 */ /* 0x000fe40000ffe4ff */
[----:B0-----:R-:W-:Y:S02]  /*06f0*/  SHF.R.U32.HI R47, RZ, 0x1a, R15 ;  /* 0x0000001aff2f7819 */ /* 0x001fe4000001160f */
[----:B-----5:R-:W-:Y:S01]  /*0700*/  IADD3 R42, P1, R12, R41, RZ ;  /* 0x000000290c2a7210 */ /* 0x020fe20007f3e0ff */
[----:B------:R-:W-:Y:S01]  /*0710*/  IMAD.X R43, RZ, RZ, R35, P0 ;  /* 0x000000ffff2b7224 */ /* 0x000fe200000e0623 */
[C---:B------:R-:W-:Y:S02]  /*0720*/  LEA R32, P2, R14.reuse, UR6, 0x2 ;  /* 0x000000060e207c11 */ /* 0x040fe4000f8410ff */
[----:B------:R-:W-:Y:S01]  /*0730*/  LOP3.LUT R47, R47, 0x20, RZ, 0xc0, !PT ;  /* 0x000000202f2f7812 */ /* 0x000fe200078ec0ff */
[----:B------:R-:W-:Y:S01]  /*0740*/  IMAD.X R46, RZ, RZ, R13, P1 ;  /* 0x000000ffff2e7224 */ /* 0x000fe200008e060d */
[----:B------:R-:W-:-:S02]  /*0750*/  LEA.HI.X R48, R14, UR7, R15, 0x2, P2 ;  /* 0x000000070e307c11 */ /* 0x000fc400090f140f */
[----:B------:R-:W-:Y:S02]  /*0760*/  IADD3 R47, P1, R47, R32, RZ ;  /* 0x000000202f2f7210 */ /* 0x000fe40007f3e0ff */
[C---:B------:R-:W-:Y:S02]  /*0770*/  SHF.L.U64.HI R43, R52.reuse, 0x5, R43 ;  /* 0x00000005342b7819 */ /* 0x040fe4000001022b */
[----:B------:R-:W-:Y:S02]  /*0780*/  SHF.L.U32 R52, R52, 0x5, RZ ;  /* 0x0000000534347819 */ /* 0x000fe400000006ff */
[----:B------:R-:W-:Y:S01]  /*0790*/  IADD3 R12, P0, R42, R40, RZ ;  /* 0x000000282a0c7210 */ /* 0x000fe20007f1e0ff */
[----:B------:R-:W-:Y:S01]  /*07a0*/  IMAD.X R48, RZ, RZ, R48, P1 ;  /* 0x000000ffff307224 */ /* 0x000fe200008e0630 */
[----:B------:R-:W-:Y:S01]  /*07b0*/  IADD3 R54, P1, R5, R52, RZ ;  /* 0x0000003405367210 */ /* 0x000fe20007f3e0ff */
[----:B------:R-:W-:-:S04]  /*07c0*/  IMAD.WIDE R36, R9, 0x4, R36 ;  /* 0x0000000409247825 */ /* 0x000fc800078e0224 */
[----:B------:R-:W-:Y:S01]  /*07d0*/  IMAD.X R13, R46, 0x1, R33, P0 ;  /* 0x000000012e0d7824 */ /* 0x000fe200000e0621 */
[----:B------:R-:W-:Y:S01]  /*07e0*/  IADD3 R56, P0, R52, R6, RZ ;  /* 0x0000000634387210 */ /* 0x000fe20007f1e0ff */
[----:B------:R-:W-:Y:S01]  /*07f0*/  IMAD.X R55, R8, 0x1, R43, P1 ;  /* 0x0000000108377824 */ /* 0x000fe200008e062b */
[----:B------:R0:W5:Y:S01]  /*0800*/  LDG.E.EL R20, desc[UR4][R36.64] ;  /* 0x0000000424147981 */ /* 0x000162000c2e1900 */
[----:B------:R-:W-:Y:S01]  /*0810*/  IMAD.WIDE R12, R9, 0x4, R12 ;  /* 0x00000004090c7825 */ /* 0x000fe200078e020c */
[----:B------:R-:W-:-:S03]  /*0820*/  IADD3 R40, P3, R47, R40, RZ ;  /* 0x000000282f287210 */ /* 0x000fc60007f7e0ff */
[----:B------:R-:W-:Y:S01]  /*0830*/  IMAD.X R57, R43, 0x1, R7, P0 ;  /* 0x000000012b397824 */ /* 0x000fe200000e0607 */
[----:B------:R-:W-:Y:S01]  /*0840*/  IADD3 R14, P0, R19, R52, RZ ;  /* 0x00000034130e7210 */ /* 0x000fe20007f1e0ff */
[C---:B------:R-:W-:Y:S01]  /*0850*/  IMAD.WIDE R44, R9.reuse, 0x4, R44 ;  /* 0x00000004092c7825 */ /* 0x040fe200078e022c */
[----:B------:R-:W-:Y:S01]  /*0860*/  IADD3 R60, P1, R38, R52, RZ ;  /* 0x00000034263c7210 */ /* 0x000fe20007f3e0ff */
[----:B------:R1:W2:Y:S01]  /*0870*/  LDG.E.EL R35, desc[UR4][R12.64] ;  /* 0x000000040c237981 */ /* 0x0002a2000c2e1900 */
[----:B0-----:R-:W-:Y:S01]  /*0880*/  IADD3 R36, P2, R18, R52, RZ ;  /* 0x0000003412247210 */ /* 0x001fe20007f5e0ff */
[----:B------:R-:W-:Y:S01]  /*0890*/  IMAD.WIDE R54, R9, 0x4, R54 ;  /* 0x0000000409367825 */ /* 0x000fe200078e0236 */
[----:B------:R-:W-:Y:S01]  /*08a0*/  IADD3.X R41, R48, R33, RZ, P3, !PT ;  /* 0x0000002130297210 */ /* 0x000fe20001ffe4ff */
[----:B------:R0:W2:Y:S01]  /*08b0*/  LDG.E.EL R22, desc[UR4][R44.64] ;  /* 0x000000042c167981 */ /* 0x0000a2000c2e1900 */
[----:B------:R-:W-:Y:S01]  /*08c0*/  IADD3.X R37, R31, R43, RZ, P2, !PT ;  /* 0x0000002b1f257210 */ /* 0x000fe200017fe4ff */
[----:B------:R-:W-:-:S02]  /*08d0*/  IMAD.X R15, R29, 0x1, R43, P0 ;  /* 0x000000011d0f7824 */ /* 0x000fc400000e062b */
[----:B------:R0:W2:Y:S01]  /*08e0*/  LDG.E.EL R33, desc[UR4][R54.64] ;  /* 0x0000000436217981 */ /* 0x0000a2000c2e1900 */
[--C-:B------:R-:W-:Y:S01]  /*08f0*/  IMAD.X R61, R28, 0x1, R43.reuse, P1 ;  /* 0x000000011c3d7824 */ /* 0x100fe200008e062b */
[----:B-1----:R-:W1:Y:S01]  /*0900*/  LDC.64 R12, c[0x0][0x230] ;  /* 0x00008c00ff0c7b82 */ /* 0x002e620000000a00 */
[----:B0-----:R-:W-:Y:S02]  /*0910*/  IADD3 R44, P2, R39, R52, RZ ;  /* 0x00000034272c7210 */ /* 0x001fe40007f5e0ff */
[----:B------:R-:W-:Y:S02]  /*0920*/  IADD3 R54, P0, R42, R52, RZ ;  /* 0x000000342a367210 */ /* 0x000fe40007f1e0ff */
[----:B------:R-:W-:Y:S02]  /*0930*/  IADD3 R52, P1, R47, R52, RZ ;  /* 0x000000342f347210 */ /* 0x000fe40007f3e0ff */
[----:B------:R-:W-:Y:S01]  /*0940*/  IADD3.X R45, R30, R43, RZ, P2, !PT ;  /* 0x0000002b1e2d7210 */ /* 0x000fe200017fe4ff */
[----:B------:R-:W-:-:S02]  /*0950*/  IMAD.X R55, R46, 0x1, R43, P0 ;  /* 0x000000012e377824 */ /* 0x000fc400000e062b */
[----:B------:R-:W-:Y:S02]  /*0960*/  IMAD.X R53, R48, 0x1, R43, P1 ;  /* 0x0000000130357824 */ /* 0x000fe400008e062b */
[----:B------:R-:W-:-:S04]  /*0970*/  IMAD.WIDE R40, R9, 0x4, R40 ;  /* 0x0000000409287825 */ /* 0x000fc800078e0228 */
[C---:B------:R-:W-:Y:S02]  /*0980*/  IMAD.WIDE R56, R9.reuse, 0x4, R56 ;  /* 0x0000000409387825 */ /* 0x040fe400078e0238 */
[----:B------:R-:W2:Y:S02]  /*0990*/  LDG.E.EL R40, desc[UR4][R40.64] ;  /* 0x0000000428287981 */ /* 0x000ea4000c2e1900 */
[C---:B------:R-:W-:Y:S02]  /*09a0*/  IMAD.WIDE R36, R9.reuse, 0x4, R36 ;  /* 0x0000000409247825 */ /* 0x040fe400078e0224 */
[----:B------:R1:W2:Y:S02]  /*09b0*/  LDG.E.EL R34, desc[UR4][R56.64] ;  /* 0x0000000438227981 */ /* 0x0002a4000c2e1900 */
[C---:B------:R-:W-:Y:S02]  /*09c0*/  IMAD.WIDE R14, R9.reuse, 0x4, R14 ;  /* 0x00000004090e7825 */ /* 0x040fe400078e020e */
[----:B------:R-:W2:Y:S02]  /*09d0*/  LDG.E.EL R32, desc[UR4][R36.64] ;  /* 0x0000000424207981 */ /* 0x000ea4000c2e1900 */
[----:B------:R-:W-:-:S02]  /*09e0*/  IMAD.WIDE R60, R9, 0x4, R60 ;  /* 0x00000004093c7825 */ /* 0x000fc400078e023c */
[----:B------:R-:W2:Y:S02]  /*09f0*/  LDG.E.EL R15, desc[UR4][R14.64] ;  /* 0x000000040e0f7981 */ /* 0x000ea4000c2e1900 */
[----:B------:R-:W-:-:S04]  /*0a00*/  IMAD.WIDE R44, R9, 0x4, R44 ;  /* 0x00000004092c7825 */ /* 0x000fc800078e022c */
[C---:B------:R-:W-:Y:S01]  /*0a10*/  IMAD.WIDE R54, R9.reuse, 0x4, R54 ;  /* 0x0000000409367825 */ /* 0x040fe200078e0236 */
[----:B------:R0:W2:Y:S03]  /*0a20*/  LDG.E.EL R36, desc[UR4][R44.64] ;  /* 0x000000042c247981 */ /* 0x0000a6000c2e1900 */
[----:B------:R-:W-:Y:S01]  /*0a30*/  IMAD.WIDE R52, R9, 0x4, R52 ;  /* 0x0000000409347825 */ /* 0x000fe200078e0234 */
[----:B------:R-:W-:Y:S01]  /*0a40*/  IADD3 R9, R3, 0x200, RZ ;  /* 0x0000020003097810 */ /* 0x000fe20007ffe0ff */
[----:B------:R-:W2:Y:S03]  /*0a50*/  LDG.E.EL R14, desc[UR4][R60.64] ;  /* 0x000000043c0e7981 */ /* 0x000ea6000c2e1900 */
[CC--:B------:R-:W-:Y:S02]  /*0a60*/  LEA.HI R49, R10.reuse, R9.reuse, RZ, 0xc ;  /* 0x000000090a317211 */ /* 0x0c0fe400078f60ff */
[----:B------:R-:W-:Y:S01]  /*0a70*/  LEA.HI R10, R10, R9, RZ, 0x6 ;  /* 0x000000090a0a7211 */ /* 0x000fe200078f30ff */
[C---:B------:R-:W-:Y:S01]  /*0a80*/  IMAD.WIDE R58, R11.reuse, 0x4, R50 ;  /* 0x000000040b3a7825 */ /* 0x040fe200078e0232 */
[----:B------:R0:W2:Y:S02]  /*0a90*/  LDG.E.EL R44, desc[UR4][R54.64] ;  /* 0x00000004362c7981 */ /* 0x0000a4000c2e1900 */
[----:B------:R-:W-:Y:S01]  /*0aa0*/  SHF.R.S32.HI R10, RZ, 0x6, R10 ;  /* 0x00000006ff0a7819 */ /* 0x000fe2000001140a */
[----:B-1----:R-:W-:Y:S01]  /*0ab0*/  IMAD.WIDE R56, R11, 0x4, R12 ;  /* 0x000000040b387825 */ /* 0x002fe200078e020c */
[----:B------:R-:W-:Y:S01]  /*0ac0*/  SHF.R.S32.HI R49, RZ, 0xc, R49 ;  /* 0x0000000cff317819 */ /* 0x000fe20000011431 */
[----:B------:R-:W2:Y:S01]  /*0ad0*/  LDG.E.EL R37, desc[UR4][R58.64] ;  /* 0x000000043a257981 */ /* 0x000ea2000c2e1900 */
[----:B------:R-:W-:-:S03]  /*0ae0*/  LEA.HI R11, R10, R10, RZ, 0x6 ;  /* 0x0000000a0a0b7211 */ /* 0x000fc600078f30ff */
[----:B------:R-:W2:Y:S01]  /*0af0*/  LDG.E.EL R41, desc[UR4][R56.64] ;  /* 0x0000000438297981 */ /* 0x000ea2000c2e1900 */
[----:B------:R-:W-:-:S05]  /*0b00*/  LOP3.LUT R11, R11, 0xffffffc0, RZ, 0xc0, !PT ;  /* 0xffffffc00b0b7812 */ /* 0x000fca00078ec0ff */
[----:B0-----:R-:W-:-:S04]  /*0b10*/  IMAD.IADD R45, R10, 0x1, -R11 ;  /* 0x000000010a2d7824 */ /* 0x001fc800078e0a0b */
[----:B------:R-:W-:-:S06]  /*0b20*/  IMAD.WIDE R10, R45, 0x8, R26 ;  /* 0x000000082d0a7825 */ /* 0x000fcc00078e021a */
[----:B------:R-:W2:Y:S01]  /*0b30*/  LDG.E.EL.64 R10, desc[UR4][R10.64] ;  /* 0x000000040a0a7981 */ /* 0x000ea2000c2e1b00 */
[----:B------:R-:W-:-:S05]  /*0b40*/  IMAD.WIDE R26, R45, 0x8, R24 ;  /* 0x000000082d1a7825 */ /* 0x000fca00078e0218 */
[----:B------:R-:W3:Y:S01]  /*0b50*/  LDG.E.EL.64 R24, desc[UR4][R26.64] ;  /* 0x000000041a187981 */ /* 0x000ee2000c2e1b00 */
[----:B------:R-:W-:-:S05]  /*0b60*/  IMAD.WIDE R50, R49, 0x4, R50 ;  /* 0x0000000431327825 */ /* 0x000fca00078e0232 */
[----:B------:R0:W4:Y:S01]  /*0b70*/  LDG.E.EL R43, desc[UR4][R50.64] ;  /* 0x00000004322b7981 */ /* 0x000122000c2e1900 */
[C---:B------:R-:W-:Y:S01]  /*0b80*/  IMAD.WIDE R12, R49.reuse, 0x4, R12 ;  /* 0x00000004310c7825 */ /* 0x040fe200078e020c */
[----:B------:R-:W-:-:S05]  /*0b90*/  SHF.L.U32 R49, R49, 0x6, RZ ;  /* 0x0000000631317819 */ /* 0x000fca00000006ff */
[----:B------:R-:W4:Y:S01]  /*0ba0*/  LDG.E.EL R12, desc[UR4][R12.64] ;  /* 0x000000040c0c7981 */ /* 0x000f22000c2e1900 */
[----:B--2---:R-:W-:-:S04]  /*0bb0*/  SHF.R.U32.HI R55, RZ, 0x1c, R11 ;  /* 0x0000001cff377819 */ /* 0x004fc8000001160b */
[----:B------:R-:W-:-:S04]  /*0bc0*/  LOP3.LUT R55, R55, 0x8, RZ, 0xc0, !PT ;  /* 0x0000000837377812 */ /* 0x000fc800078ec0ff */
[----:B------:R-:W-:Y:S02]  /*0bd0*/  IADD3 R54, P0, R10, R55, RZ ;  /* 0x000000370a367210 */ /* 0x000fe40007f1e0ff */
[----:B---3--:R-:W-:-:S04]  /*0be0*/  SHF.R.U32.HI R55, RZ, 0x1c, R25 ;  /* 0x0000001cff377819 */ /* 0x008fc80000011619 */
[----:B------:R-:W-:Y:S02]  /*0bf0*/  LOP3.LUT R55, R55, 0x8, RZ, 0xc0, !PT ;  /* 0x0000000837377812 */ /* 0x000fe400078ec0ff */
[----:B0-----:R-:W-:Y:S02]  /*0c00*/  IADD3.X R51, RZ, R11, RZ, P0, !PT ;  /* 0x0000000bff337210 */ /* 0x001fe400007fe4ff */
[----:B------:R-:W-:Y:S02]  /*0c10*/  IADD3 R50, P0, R24, R55, RZ ;  /* 0x0000003718327210 */ /* 0x000fe40007f1e0ff */
[----:B------:R-:W-:Y:S01]  /*0c20*/  SHF.L.U32 R26, R54, 0x5, RZ ;  /* 0x00000005361a7819 */ /* 0x000fe200000006ff */
[----:B------:R0:W2:Y:S02]  /*0c30*/  LDG.E.EL R24, desc[UR4][R52.64] ;  /* 0x0000000434187981 */ /* 0x0000a4000c2e1900 */
[----:B------:R-:W-:Y:S02]  /*0c40*/  IMAD.X R55, RZ, RZ, R25, P0 ;  /* 0x000000ffff377224 */ /* 0x000fe400000e0619 */
[----:B------:R-:W-:Y:S01]  /*0c50*/  IMAD.SHL.U32 R27, R50, 0x20, RZ ;  /* 0x00000020321b7824 */ /* 0x000fe200078e00ff */
[----:B------:R-:W-:-:S02]  /*0c60*/  SHF.L.U64.HI R25, R54, 0x5, R51 ;  /* 0x0000000536197819 */ /* 0x000fc40000010233 */
[----:B------:R-:W-:Y:S02]  /*0c70*/  IADD3 R10, P0, R26, R6, RZ ;  /* 0x000000061a0a7210 */ /* 0x000fe40007f1e0ff */
[----:B------:R-:W-:Y:S02]  /*0c80*/  SHF.L.U64.HI R51, R50, 0x5, R55 ;  /* 0x0000000532337819 */ /* 0x000fe40000010237 */
[----:B------:R-:W-:Y:S02]  /*0c90*/  IADD3 R6, P1, R27, R6, RZ ;  /* 0x000000061b067210 */ /* 0x000fe40007f3e0ff */
[----:B------:R-:W-:-:S03]  /*0ca0*/  IADD3.X R11, R25, R7, RZ, P0, !PT ;  /* 0x00000007190b7210 */ /* 0x000fc600007fe4ff */
[----:B------:R-:W-:Y:S02]  /*0cb0*/  IMAD.X R7, R51, 0x1, R7, P1 ;  /* 0x0000000133077824 */ /* 0x000fe400008e0607 */
[----:B------:R-:W-:Y:S01]  /*0cc0*/  IMAD.WIDE R58, R49, 0x4, R6 ;  /* 0x00000004313a7825 */ /* 0x000fe200078e0206 */
[----:B------:R-:W-:Y:S02]  /*0cd0*/  IADD3 R6, P0, R26, R5, RZ ;  /* 0x000000051a067210 */ /* 0x000fe40007f1e0ff */
[----:B0-----:R-:W-:Y:S02]  /*0ce0*/  IADD3 R52, P1, R27, R5, RZ ;  /* 0x000000051b347210 */ /* 0x001fe40007f3e0ff */
[----:B------:R-:W3:Y:S01]  /*0cf0*/  LDG.E.EL R50, desc[UR4][R58.64] ;  /* 0x000000043a327981 */ /* 0x000ee2000c2e1900 */
[----:B------:R-:W-:Y:S01]  /*0d00*/  IMAD.X R7, R25, 0x1, R8, P0 ;  /* 0x0000000119077824 */ /* 0x000fe200000e0608 */
[----:B------:R-:W-:Y:S01]  /*0d10*/  IADD3.X R53, R51, R8, RZ, P1, !PT ;  /* 0x0000000833357210 */ /* 0x000fe20000ffe4ff */
[----:B------:R-:W-:Y:S01]  /*0d20*/  IMAD.WIDE R56, R49, 0x4, R6 ;  /* 0x0000000431387825 */ /* 0x000fe200078e0206 */
[----:B------:R-:W-:-:S02]  /*0d30*/  IADD3 R6, P0, R26, R18, RZ ;  /* 0x000000121a067210 */ /* 0x000fc40007f1e0ff */
[----:B------:R-:W-:Y:S01]  /*0d40*/  IADD3 R54, P1, R27, R18, RZ ;  /* 0x000000121b367210 */ /* 0x000fe20007f3e0ff */
[----:B------:R-:W-:Y:S02]  /*0d50*/  IMAD.WIDE R60, R49, 0x4, R52 ;  /* 0x00000004313c7825 */ /* 0x000fe400078e0234 */
[----:B------:R0:W3:Y:S02]  /*0d60*/  LDG.E.EL R52, desc[UR4][R56.64] ;  /* 0x0000000438347981 */ /* 0x0000e4000c2e1900 */
[----:B------:R-:W-:Y:S01]  /*0d70*/  IMAD.X R7, R25, 0x1, R31, P0 ;  /* 0x0000000119077824 */ /* 0x000fe200000e061f */
[----:B------:R-:W-:Y:S01]  /*0d80*/  IADD3.X R55, R51, R31, RZ, P1, !PT ;  /* 0x0000001f33377210 */ /* 0x000fe20000ffe4ff */
[----:B------:R-:W3:Y:S01]  /*0d90*/  LDG.E.EL R8, desc[UR4][R60.64] ;  /* 0x000000043c087981 */ /* 0x000ee2000c2e1900 */
[----:B0-----:R-:W-:Y:S01]  /*0da0*/  IMAD.WIDE R56, R49, 0x4, R6 ;  /* 0x0000000431387825 */ /* 0x001fe200078e0206 */
[----:B------:R-:W-:-:S03]  /*0db0*/  IADD3 R6, P0, R26, R19, RZ ;  /* 0x000000131a067210 */ /* 0x000fc60007f1e0ff */
[----:B------:R-:W-:Y:S01]  /*0dc0*/  IMAD.WIDE R58, R49, 0x4, R54 ;  /* 0x00000004313a7825 */ /* 0x000fe200078e0236 */
[----:B------:R-:W-:Y:S01]  /*0dd0*/  IADD3 R54, P1, R27, R19, RZ ;  /* 0x000000131b367210 */ /* 0x000fe20007f3e0ff */
[----:B------:R0:W3:Y:S02]  /*0de0*/  LDG.E.EL R18, desc[UR4][R56.64] ;  /* 0x0000000438127981 */ /* 0x0000e4000c2e1900 */
[----:B------:R-:W-:Y:S01]  /*0df0*/  IMAD.X R7, R25, 0x1, R29, P0 ;  /* 0x0000000119077824 */ /* 0x000fe200000e061d */
[----:B------:R-:W-:Y:S01]  /*0e00*/  IADD3.X R55, R51, R29, RZ, P1, !PT ;  /* 0x0000001d33377210 */ /* 0x000fe20000ffe4ff */
[----:B0-----:R-:W-:Y:S01]  /*0e10*/  IMAD.WIDE R56, R49, 0x4, R6 ;  /* 0x0000000431387825 */ /* 0x001fe200078e0206 */
[----:B------:R-:W-:-:S03]  /*0e20*/  IADD3 R6, P1, R38, R26, RZ ;  /* 0x0000001a26067210 */ /* 0x000fc60007f3e0ff */
[C---:B------:R-:W-:Y:S01]  /*0e30*/  IMAD.WIDE R60, R49.reuse, 0x4, R54 ;  /* 0x00000004313c7825 */ /* 0x040fe200078e0236 */
[----:B------:R-:W-:Y:S01]  /*0e40*/  IADD3 R54, P0, R38, R27, RZ ;  /* 0x0000001b26367210 */ /* 0x000fe20007f1e0ff */
[----:B------:R0:W3:Y:S02]  /*0e50*/  LDG.E.EL R19, desc[UR4][R56.64] ;  /* 0x0000000438137981 */ /* 0x0000e4000c2e1900 */
[----:B------:R-:W-:Y:S01]  /*0e60*/  IMAD.X R7, R28, 0x1, R25, P1 ;  /* 0x000000011c077824 */ /* 0x000fe200008e0619 */
[----:B------:R-:W-:Y:S01]  /*0e70*/  IADD3.X R55, R28, R51, RZ, P0, !PT ;  /* 0x000000331c377210 */ /* 0x000fe200007fe4ff */
[C---:B------:R-:W-:Y:S01]  /*0e80*/  IMAD.WIDE R10, R49.reuse, 0x4, R10 ;  /* 0x00000004310a7825 */ /* 0x040fe200078e020a */
[----:B------:R1:W3:Y:S03]  /*0e90*/  LDG.E.EL R29, desc[UR4][R60.64] ;  /* 0x000000043c1d7981 */ /* 0x0002e6000c2e1900 */
[C---:B0-----:R-:W-:Y:S01]  /*0ea0*/  IMAD.WIDE R56, R49.reuse, 0x4, R6 ;  /* 0x0000000431387825 */ /* 0x041fe200078e0206 */
[----:B------:R-:W-:Y:S01]  /*0eb0*/  IADD3 R6, P0, R39, R26, RZ ;  /* 0x0000001a27067210 */ /* 0x000fe20007f1e0ff */
[----:B------:R-:W3:Y:S04]  /*0ec0*/  LDG.E.EL R10, desc[UR4][R10.64] ;  /* 0x000000040a0a7981 */ /* 0x000ee8000c2e1900 */
[----:B------:R-:W-:Y:S01]  /*0ed0*/  IMAD.X R7, R30, 0x1, R25, P0 ;  /* 0x000000011e077824 */ /* 0x000fe200000e0619 */
[----:B------:R-:W3:Y:S01]  /*0ee0*/  LDG.E.EL R28, desc[UR4][R56.64] ;  /* 0x00000004381c7981 */ /* 0x000ee2000c2e1900 */
[----:B-1----:R-:W-:-:S03]  /*0ef0*/  IMAD.WIDE R60, R49, 0x4, R6 ;  /* 0x00000004313c7825 */ /* 0x002fc600078e0206 */
[----:B------:R0:W3:Y:S01]  /*0f00*/  LDG.E.EL R11, desc[UR4][R58.64] ;  /* 0x000000043a0b7981 */ /* 0x0000e2000c2e1900 */
[----:B------:R-:W-:Y:S01]  /*0f10*/  IADD3 R6, P2, R42, R26, RZ ;  /* 0x0000001a2a067210 */ /* 0x000fe20007f5e0ff */
[----:B0-----:R-:W-:Y:S01]  /*0f20*/  IMAD.WIDE R58, R49, 0x4, R54 ;  /* 0x00000004313a7825 */ /* 0x001fe200078e0236 */
[----:B------:R-:W-:-:S04]  /*0f30*/  IADD3 R54, P0, R39, R27, RZ ;  /* 0x0000001b27367210 */ /* 0x000fc80007f1e0ff */
[----:B------:R-:W-:Y:S01]  /*0f40*/  IADD3.X R55, R30, R51, RZ, P0, !PT ;  /* 0x000000331e377210 */ /* 0x000fe200007fe4ff */
[----:B------:R-:W-:Y:S01]  /*0f50*/  IMAD.X R7, R46, 0x1, R25, P2 ;  /* 0x000000012e077824 */ /* 0x000fe200010e0619 */
[----:B------:R-:W-:Y:S01]  /*0f60*/  IADD3 R56, P0, R42, R27, RZ ;  /* 0x0000001b2a387210 */ /* 0x000fe20007f1e0ff */
[----:B------:R0:W3:Y:S01]  /*0f70*/  LDG.E.EL R38, desc[UR4][R58.64] ;  /* 0x000000043a267981 */ /* 0x0000e2000c2e1900 */
[----:B------:R-:W-:-:S03]  /*0f80*/  IADD3 R26, P3, R47, R26, RZ ;  /* 0x0000001a2f1a7210 */ /* 0x000fc60007f7e0ff */
[----:B------:R-:W-:Y:S01]  /*0f90*/  IMAD.X R57, R46, 0x1, R51, P0 ;  /* 0x000000012e397824 */ /* 0x000fe200000e0633 */
[----:B------:R1:W3:Y:S01]  /*0fa0*/  LDG.E.EL R30, desc[UR4][R60.64] ;  /* 0x000000043c1e7981 */ /* 0x0002e2000c2e1900 */
[----:B0-----:R-:W-:Y:S01]  /*0fb0*/  IADD3 R58, P1, R47, R27, RZ ;  /* 0x0000001b2f3a7210 */ /* 0x001fe20007f3e0ff */
[C---:B------:R-:W-:Y:S02]  /*0fc0*/  IMAD.WIDE R46, R49.reuse, 0x4, R6 ;  /* 0x00000004312e7825 */ /* 0x040fe400078e0206 */
[----:B------:R-:W0:Y:S01]  /*0fd0*/  LDC.64 R6, c[0x0][0x248] ;  /* 0x00009200ff067b82 */ /* 0x000e220000000a00 */
[----:B------:R-:W-:Y:S02]  /*0fe0*/  IADD3.X R59, R48, R51, RZ, P1, !PT ;  /* 0x00000033303b7210 */ /* 0x000fe40000ffe4ff */
[----:B------:R-:W-:Y:S01]  /*0ff0*/  IADD3.X R27, R48, R25, RZ, P3, !PT ;  /* 0x00000019301b7210 */ /* 0x000fe20001ffe4ff */
[C---:B------:R-:W-:Y:S01]  /*1000*/  IMAD.WIDE R54, R49.reuse, 0x4, R54 ;  /* 0x0000000431367825 */ /* 0x040fe200078e0236 */
[----:B------:R-:W3:Y:S03]  /*1010*/  LDG.E.EL R46, desc[UR4][R46.64] ;  /* 0x000000042e2e7981 */ /* 0x000ee6000c2e1900 */
[----:B------:R-:W-:-:S02]  /*1020*/  IMAD.WIDE R56, R49, 0x4, R56 ;  /* 0x0000000431387825 */ /* 0x000fc400078e0238 */
[----:B------:R-:W3:Y:S02]  /*1030*/  LDG.E.EL R54, desc[UR4][R54.64] ;  /* 0x0000000436367981 */ /* 0x000ee4000c2e1900 */
[C---:B------:R-:W-:Y:S02]  /*1040*/  IMAD.WIDE R58, R49.reuse, 0x4, R58 ;  /* 0x00000004313a7825 */ /* 0x040fe400078e023a */
[----:B------:R-:W3:Y:S02]  /*1050*/  LDG.E.EL R56, desc[UR4][R56.64] ;  /* 0x0000000438387981 */ /* 0x000ee4000c2e1900 */
[----:B------:R-:W-:Y:S02]  /*1060*/  IMAD.WIDE R26, R49, 0x4, R26 ;  /* 0x00000004311a7825 */ /* 0x000fe400078e021a */
[----:B------:R-:W3:Y:S01]  /*1070*/  LDG.E.EL R58, desc[UR4][R58.64] ;  /* 0x000000043a3a7981 */ /* 0x000ee2000c2e1900 */
[----:B------:R-:W1:Y:S03]  /*1080*/  LDC.64 R48, c[0x0][0x250] ;  /* 0x00009400ff307b82 */ /* 0x000e660000000a00 */
[----:B------:R-:W3:Y:S01]  /*1090*/  LDG.E.EL R26, desc[UR4][R26.64] ;  /* 0x000000041a1a7981 */ /* 0x000ee2000c2e1900 */
[----:B0-----:R-:W-:-:S06]  /*10a0*/  IMAD.WIDE R6, R4, 0x4, R6 ;  /* 0x0000000404067825 */ /* 0x001fcc00078e0206 */
[----:B------:R-:W3:Y:S01]  /*10b0*/  LDG.E.EL.128 R4, desc[UR4][R6.64] ;  /* 0x0000000406047981 */ /* 0x000ee2000c2e1d00 */
[----:B-1----:R-:W-:-:S04]  /*10c0*/  IMAD.WIDE R60, R2, 0x4, R48 ;  /* 0x00000004023c7825 */ /* 0x002fc800078e0230 */
[----:B------:R-:W-:Y:S02]  /*10d0*/  IMAD.WIDE R48, R45, 0x4, R48 ;  /* 0x000000042d307825 */ /* 0x000fe400078e0230 */
[----:B------:R-:W3:Y:S04]  /*10e0*/  LDG.E.EL R60, desc[UR4][R60.64] ;  /* 0x000000043c3c7981 */ /* 0x000ee8000c2e1900 */
[----:B------:R0:W3:Y:S01]  /*10f0*/  LDG.E.EL R48, desc[UR4][R48.64] ;  /* 0x0000000430307981 */ /* 0x0000e2000c2e1900 */
[----:B------:R-:W-:-:S04]  /*1100*/  SHF.R.S32.HI R2, RZ, 0x1f, R9 ;  /* 0x0000001fff027819 */ /* 0x000fc80000011409 */
[----:B------:R-:W-:-:S04]  /*1110*/  LEA.HI R25, R2, R9, RZ, 0x12 ;  /* 0x0000000902197211 */ /* 0x000fc800078f90ff */
[----:B------:R-:W-:Y:S01]  /*1120*/  LOP3.LUT R42, R25, 0xfffc0000, RZ, 0xc0, !PT ;  /* 0xfffc0000192a7812 */ /* 0x000fe200078ec0ff */
[C---:B------:R-:W-:Y:S01]  /*1130*/  FADD R21, -R37.reuse, R21 ;  /* 0x0000001525157221 */ /* 0x040fe20000000100 */
[----:B------:R-:W-:Y:S02]  /*1140*/  LEA.HI R0, R0, R3, RZ, 0x12 ;  /* 0x0000000300007211 */ /* 0x000fe400078f90ff */
[----:B------:R-:W-:Y:S01]  /*1150*/  IADD3 R9, R9, -R42, RZ ;  /* 0x8000002a09097210 */ /* 0x000fe20007ffe0ff */
[----:B------:R-:W-:Y:S01]  /*1160*/  FADD R42, -R37, R17 ;  /* 0x00000011252a7221 */ /* 0x000fe20000000100 */
[----:B------:R-:W-:Y:S01]  /*1170*/  LOP3.LUT R2, R0, 0xfffc0000, RZ, 0xc0, !PT ;  /* 0xfffc000000027812 */ /* 0x000fe200078ec0ff */
[C---:B------:R-:W-:Y:S02]  /*1180*/  FMUL R21, R41.reuse, R21 ;  /* 0x0000001529157220 */ /* 0x040fe40000400000 */
[----:B------:R-:W-:Y:S02]  /*1190*/  FMUL R42, R41, R42 ;  /* 0x0000002a292a7220 */ /* 0x000fe40000400000 */
[----:B------:R-:W-:Y:S01]  /*11a0*/  IMAD.IADD R3, R3, 0x1, -R2 ;  /* 0x0000000103037824 */ /* 0x000fe200078e0a02 */
[----:B------:R-:W-:Y:S01]  /*11b0*/  SHF.R.S32.HI R2, RZ, 0x12, R25 ;  /* 0x00000012ff027819 */ /* 0x000fe20000011419 */
[C---:B------:R-:W-:Y:S01]  /*11c0*/  FADD R34, -R37.reuse, R34 ;  /* 0x0000002225227221 */ /* 0x040fe20000000100 */
[C---:B------:R-:W-:Y:S01]  /*11d0*/  FSETP.GEU.AND P0, PT, R42.reuse, RZ, PT ;  /* 0x000000ff2a00720b */ /* 0x040fe20003f0e000 */
[----:B------:R-:W-:Y:S01]  /*11e0*/  FADD R14, -R37, R14 ;  /* 0x0000000e250e7221 */ /* 0x000fe20000000100 */
[----:B------:R-:W-:Y:S01]  /*11f0*/  FSETP.GEU.AND P1, PT, R21, RZ, PT ;  /* 0x000000ff1500720b */ /* 0x000fe20003f2e000 */
[C---:B------:R-:W-:Y:S01]  /*1200*/  FADD R33, -R37.reuse, R33 ;  /* 0x0000002125217221 */ /* 0x040fe20000000100 */
[----:B------:R-:W-:Y:S01]  /*1210*/  SHF.R.S32.HI R0, RZ, 0x12, R0 ;  /* 0x00000012ff007819 */ /* 0x000fe20000011400 */
[C---:B----4-:R-:W-:Y:S01]  /*1220*/  FADD R16, -R37.reuse, R16 ;  /* 0x0000001025107221 */ /* 0x050fe20000000100 */
[C---:B------:R-:W-:Y:S01]  /*1230*/  FADD R23, -R37.reuse, R23 ;  /* 0x0000001725177221 */ /* 0x040fe20000000100 */
[C---:B------:R-:W-:Y:S01]  /*1240*/  FADD R22, -R37.reuse, R22 ;  /* 0x0000001625167221 */ /* 0x040fe20000000100 */
[C---:B-----5:R-:W-:Y:S01]  /*1250*/  FADD R20, -R37.reuse, R20 ;  /* 0x0000001425147221 */ /* 0x060fe20000000100 */
[C---:B------:R-:W-:Y:S01]  /*1260*/  FADD R35, -R37.reuse, R35 ;  /* 0x0000002325237221 */ /* 0x040fe20000000100 */
[C---:B------:R-:W-:Y:S01]  /*1270*/  FADD R40, -R37.reuse, R40 ;  /* 0x0000002825287221 */ /* 0x040fe20000000100 */
[C---:B------:R-:W-:Y:S01]  /*1280*/  FADD R32, -R37.reuse, R32 ;  /* 0x0000002025207221 */ /* 0x040fe20000000100 */
[C---:B------:R-:W-:Y:S01]  /*1290*/  FADD R15, -R37.reuse, R15 ;  /* 0x0000000f250f7221 */ /* 0x040fe20000000100 */
[C---:B------:R-:W-:Y:S01]  /*12a0*/  FADD R36, -R37.reuse, R36 ;  /* 0x0000002425247221 */ /* 0x040fe20000000100 */
[----:B------:R-:W-:Y:S01]  /*12b0*/  FADD R44, -R37, R44 ;  /* 0x0000002c252c7221 */ /* 0x000fe20000000100 */
[----:B0-----:R-:W-:Y:S01]  /*12c0*/  FSEL R49, R42, RZ, P0 ;  /* 0x000000ff2a317208 */ /* 0x001fe20000000000 */
[----:B------:R-:W-:-:S02]  /*12d0*/  IMAD R2, R2, 0x140000, R9 ;  /* 0x0014000002027824 */ /* 0x000fc400078e0209 */
[C---:B------:R-:W-:Y:S01]  /*12e0*/  FMUL R34, R41.reuse, R34 ;  /* 0x0000002229227220 */ /* 0x040fe20000400000 */
[C---:B------:R-:W-:Y:S01]  /*12f0*/  FMUL R14, R41.reuse, R14 ;  /* 0x0000000e290e7220 */ /* 0x040fe20000400000 */
[----:B------:R-:W-:Y:S02]  /*1300*/  IMAD R0, R0, 0x140000, R3 ;  /* 0x0014000000007824 */ /* 0x000fe400078e0203 */
[C---:B------:R-:W-:Y:S01]  /*1310*/  FMUL R33, R41.reuse, R33 ;  /* 0x0000002129217220 */ /* 0x040fe20000400000 */
        /* <DEDUP_REMOVED lines=9> */
[----:B------:R-:W-:Y:S01]  /*13b0*/  FMUL R44, R41, R44 ;  /* 0x0000002c292c7220 */ /* 0x000fe20000400000 */
[----:B------:R-:W-:-:S02]  /*13c0*/  FSETP.GEU.AND P3, PT, R34, RZ, PT ;  /* 0x000000ff2200720b */ /* 0x000fc40003f6e000 */
[C---:B------:R-:W-:Y:S02]  /*13d0*/  FSETP.GEU.AND P6, PT, R14.reuse, RZ, PT ;  /* 0x000000ff0e00720b */ /* 0x040fe40003fce000 */
[----:B------:R-:W-:Y:S02]  /*13e0*/  FSETP.GEU.AND P5, PT, R33, RZ, PT ;  /* 0x000000ff2100720b */ /* 0x000fe40003fae000 */
[----:B------:R-:W-:Y:S02]  /*13f0*/  FSEL R14, R14, RZ, P6 ;  /* 0x000000ff0e0e7208 */ /* 0x000fe40003000000 */
[----:B------:R-:W-:Y:S02]  /*1400*/  FSETP.GEU.AND P2, PT, R16, RZ, PT ;  /* 0x000000ff1000720b */ /* 0x000fe40003f4e000 */
[----:B------:R-:W-:Y:S02]  /*1410*/  FSETP.GEU.AND P0, PT, R20, RZ, PT ;  /* 0x000000ff1400720b */ /* 0x000fe40003f0e000 */
[----:B------:R-:W-:-:S02]  /*1420*/  FSEL R16, R16, RZ, P2 ;  /* 0x000000ff10107208 */ /* 0x000fc40001000000 */
[----:B------:R-:W-:-:S04]  /*1430*/  FSETP.GEU.AND P2, PT, R44, RZ, PT ;  /* 0x000000ff2c00720b */ /* 0x000fc80003f4e000 */
[----:B------:R-:W-:Y:S01]  /*1440*/  FSEL R44, R44, RZ, P2 ;  /* 0x000000ff2c2c7208 */ /* 0x000fe20001000000 */
[----:B--2---:R-:W-:-:S04]  /*1450*/  FADD R24, -R37, R24 ;  /* 0x0000001825187221 */ /* 0x004fc80000000100 */
[----:B------:R-:W-:Y:S01]  /*1460*/  FMUL R24, R41, R24 ;  /* 0x0000001829187220 */ /* 0x000fe20000400000 */
[----:B---3--:R-:W-:-:S04]  /*1470*/  FADD R9, -R43, R50 ;  /* 0x000000322b097221 */ /* 0x008fc80000000100 */
[----:B------:R-:W-:Y:S01]  /*1480*/  FMUL R9, R12, R9 ;  /* 0x000000090c097220 */ /* 0x000fe20000400000 */
[----:B------:R-:W-:Y:S01]  /*1490*/  FADD R17, -R43, R8 ;  /* 0x000000082b117221 */ /* 0x000fe20000000100 */
[----:B------:R-:W-:Y:S01]  /*14a0*/  FSEL R8, R21, RZ, P1 ;  /* 0x000000ff15087208 */ /* 0x000fe20000800000 */
[----:B------:R-:W-:-:S04]  /*14b0*/  FADD R13, -R43, R52 ;  /* 0x000000342b0d7221 */ /* 0x000fc80000000100 */
[----:B------:R-:W-:Y:S01]  /*14c0*/  FADD R8, -R49, R8 ;  /* 0x0000000831087221 */ /* 0x000fe20000000100 */
[C---:B------:R-:W-:Y:S01]  /*14d0*/  FMUL R13, R12.reuse, R13 ;  /* 0x0000000d0c0d7220 */ /* 0x040fe20000400000 */
[----:B------:R-:W-:Y:S01]  /*14e0*/  FADD R25, -R43, R18 ;  /* 0x000000122b197221 */ /* 0x000fe20000000100 */
[----:B------:R-:W-:-:S03]  /*14f0*/  FMUL R17, R12, R17 ;  /* 0x000000110c117220 */ /* 0x000fc60000400000 */
[----:B------:R-:W-:Y:S01]  /*1500*/  FMUL R25, R12, R25 ;  /* 0x000000190c197220 */ /* 0x000fe20000400000 */
[C---:B------:R-:W-:Y:S01]  /*1510*/  FADD R19, -R43.reuse, R19 ;  /* 0x000000132b137221 */ /* 0x040fe20000000100 */
[C---:B------:R-:W-:Y:S01]  /*1520*/  FADD R29, -R43.reuse, R29 ;  /* 0x0000001d2b1d7221 */ /* 0x040fe20000000100 */
[C---:B------:R-:W-:Y:S01]  /*1530*/  FADD R3, -R43.reuse, R10 ;  /* 0x0000000a2b037221 */ /* 0x040fe20000000100 */
[----:B------:R-:W-:-:S03]  /*1540*/  FADD R31, -R43, R28 ;  /* 0x0000001c2b1f7221 */ /* 0x000fc60000000100 */
[C---:B------:R-:W-:Y:S01]  /*1550*/  FMUL R3, R12.reuse, R3 ;  /* 0x000000030c037220 */ /* 0x040fe20000400000 */
[----:B------:R-:W-:Y:S01]  /*1560*/  FADD R11, -R43, R11 ;  /* 0x0000000b2b0b7221 */ /* 0x000fe20000000100 */
[C---:B------:R-:W-:Y:S01]  /*1570*/  FMUL R31, R12.reuse, R31 ;  /* 0x0000001f0c1f7220 */ /* 0x040fe20000400000 */
[C---:B------:R-:W-:Y:S01]  /*1580*/  FMUL R19, R12.reuse, R19 ;  /* 0x000000130c137220 */ /* 0x040fe20000400000 */
[C---:B------:R-:W-:Y:S01]  /*1590*/  FMUL R29, R12.reuse, R29 ;  /* 0x0000001d0c1d7220 */ /* 0x040fe20000400000 */
[----:B------:R-:W-:Y:S01]  /*15a0*/  FMUL R11, R12, R11 ;  /* 0x0000000b0c0b7220 */ /* 0x000fe20000400000 */
[----:B------:R-:W-:Y:S01]  /*15b0*/  FSETP.GEU.AND P4, PT, R3, RZ, PT ;  /* 0x000000ff0300720b */ /* 0x000fe20003f8e000 */
[----:B------:R-:W-:-:S04]  /*15c0*/  FADD R27, -R43, R38 ;  /* 0x000000262b1b7221 */ /* 0x000fc80000000100 */
[----:B------:R-:W-:Y:S01]  /*15d0*/  FMUL R27, R12, R27 ;  /* 0x0000001b0c1b7220 */ /* 0x000fe20000400000 */
[----:B------:R-:W-:-:S04]  /*15e0*/  FADD R39, -R43, R30 ;  /* 0x0000001e2b277221 */ /* 0x000fc80000000100 */
[C---:B------:R-:W-:Y:S01]  /*15f0*/  FMUL R39, R12.reuse, R39 ;  /* 0x000000270c277220 */ /* 0x040fe20000400000 */
[----:B------:R-:W-:Y:S01]  /*1600*/  FSETP.GEU.AND P6, PT, R27, RZ, PT ;  /* 0x000000ff1b00720b */ /* 0x000fe20003fce000 */
[C---:B------:R-:W-:Y:S01]  /*1610*/  FADD R45, -R43.reuse, R46 ;  /* 0x0000002e2b2d7221 */ /* 0x040fe20000000100 */
[C---:B------:R-:W-:Y:S01]  /*1620*/  FADD R37, -R43.reuse, R54 ;  /* 0x000000362b257221 */ /* 0x040fe20000000100 */
[C---:B------:R-:W-:Y:S01]  /*1630*/  FADD R41, -R43.reuse, R56 ;  /* 0x000000382b297221 */ /* 0x040fe20000000100 */
[C---:B------:R-:W-:Y:S01]  /*1640*/  FADD R47, -R43.reuse, R58 ;  /* 0x0000003a2b2f7221 */ /* 0x040fe20000000100 */
[----:B------:R-:W-:Y:S01]  /*1650*/  FADD R43, -R43, R26 ;  /* 0x0000001a2b2b7221 */ /* 0x000fe20000000100 */
[C---:B------:R-:W-:Y:S01]  /*1660*/  FMUL R37, R12.reuse, R37 ;  /* 0x000000250c257220 */ /* 0x040fe20000400000 */
[C---:B------:R-:W-:Y:S01]  /*1670*/  FMUL R41, R12.reuse, R41 ;  /* 0x000000290c297220 */ /* 0x040fe20000400000 */
[C---:B------:R-:W-:Y:S01]  /*1680*/  FMUL R47, R12.reuse, R47 ;  /* 0x0000002f0c2f7220 */ /* 0x040fe20000400000 */
[C---:B------:R-:W-:Y:S01]  /*1690*/  FMUL R45, R12.reuse, R45 ;  /* 0x0000002d0c2d7220 */ /* 0x040fe20000400000 */
[----:B------:R-:W-:Y:S01]  /*16a0*/  FMUL R43, R12, R43 ;  /* 0x0000002b0c2b7220 */ /* 0x000fe20000400000 */
[----:B------:R-:W-:Y:S01]  /*16b0*/  FSEL R12, R33, RZ, P5 ;  /* 0x000000ff210c7208 */ /* 0x000fe20002800000 */
[----:B------:R-:W-:Y:S01]  /*16c0*/  FFMA R21, R4, R8, R49 ;  /* 0x0000000804157223 */ /* 0x000fe20000000031 */
[----:B------:R-:W-:-:S02]  /*16d0*/  FSEL R49, R34, RZ, P3 ;  /* 0x000000ff22317208 */ /* 0x000fc40001800000 */
[----:B------:R-:W-:Y:S02]  /*16e0*/  FSETP.GEU.AND P3, PT, R9, RZ, PT ;  /* 0x000000ff0900720b */ /* 0x000fe40003f6e000 */
[----:B------:R-:W-:Y:S01]  /*16f0*/  FSETP.GEU.AND P5, PT, R31, RZ, PT ;  /* 0x000000ff1f00720b */ /* 0x000fe20003fae000 */
[----:B------:R-:W-:Y:S01]  /*1700*/  FADD R10, -R49, R14 ;  /* 0x0000000e310a7221 */ /* 0x000fe20000000100 */
[----:B------:R-:W-:Y:S02]  /*1710*/  FSEL R33, R9, RZ, P3 ;  /* 0x000000ff09217208 */ /* 0x000fe40001800000 */
[----:B------:R-:W-:Y:S02]  /*1720*/  FSEL R8, R27, RZ, P6 ;  /* 0x000000ff1b087208 */ /* 0x000fe40003000000 */
[----:B------:R-:W-:Y:S02]  /*1730*/  FSEL R51, R3, RZ, P4 ;  /* 0x000000ff03337208 */ /* 0x000fe40002000000 */
[----:B------:R-:W-:-:S02]  /*1740*/  FSEL R14, R31, RZ, P5 ;  /* 0x000000ff1f0e7208 */ /* 0x000fc40002800000 */
[----:B------:R-:W-:Y:S01]  /*1750*/  FSETP.GEU.AND P4, PT, R23, RZ, PT ;  /* 0x000000ff1700720b */ /* 0x000fe20003f8e000 */
[----:B------:R-:W-:Y:S01]  /*1760*/  FADD R18, -R33, R8 ;  /* 0x0000000821127221 */ /* 0x000fe20000000100 */
[----:B------:R-:W-:Y:S01]  /*1770*/  FSEL R3, R20, RZ, P0 ;  /* 0x000000ff14037208 */ /* 0x000fe20000000000 */
[----:B------:R-:W-:Y:S01]  /*1780*/  FADD R8, -R51, R14 ;  /* 0x0000000e33087221 */ /* 0x000fe20000000100 */
[----:B------:R-:W-:Y:S02]  /*1790*/  FSETP.GEU.AND P1, PT, R36, RZ, PT ;  /* 0x000000ff2400720b */ /* 0x000fe40003f2e000 */
[----:B------:R-:W-:Y:S02]  /*17a0*/  FSEL R23, R23, RZ, P4 ;  /* 0x000000ff17177208 */ /* 0x000fe40002000000 */
[----:B------:R-:W-:Y:S02]  /*17b0*/  FSETP.GEU.AND P6, PT, R35, RZ, PT ;  /* 0x000000ff2300720b */ /* 0x000fe40003fce000 */
[----:B------:R-:W-:-:S02]  /*17c0*/  FSETP.GEU.AND P5, PT, R17, RZ, PT ;  /* 0x000000ff1100720b */ /* 0x000fc40003fae000 */
[----:B------:R-:W-:Y:S01]  /*17d0*/  FSETP.GEU.AND P4, PT, R37, RZ, PT ;  /* 0x000000ff2500720b */ /* 0x000fe20003f8e000 */
[----:B------:R-:W-:Y:S01]  /*17e0*/  FADD R27, -R16, R3 ;  /* 0x00000003101b7221 */ /* 0x000fe20000000100 */
[----:B------:R-:W-:Y:S01]  /*17f0*/  FSEL R9, R36, RZ, P1 ;  /* 0x000000ff24097208 */ /* 0x000fe20000800000 */
[C---:B------:R-:W-:Y:S01]  /*1800*/  FFMA R10, R4.reuse, R10, R49 ;  /* 0x0000000a040a7223 */ /* 0x040fe20000000031 */
[C---:B------:R-:W-:Y:S01]  /*1810*/  FFMA R3, R4.reuse, R18, R33 ;  /* 0x0000001204037223 */ /* 0x040fe20000000021 */
[----:B------:R-:W-:Y:S01]  /*1820*/  FFMA R8, R4, R8, R51 ;  /* 0x0000000804087223 */ /* 0x000fe20000000033 */
[----:B------:R-:W-:Y:S02]  /*1830*/  FSETP.GEU.AND P0, PT, R32, RZ, PT ;  /* 0x000000ff2000720b */ /* 0x000fe40003f0e000 */
[----:B------:R-:W-:Y:S02]  /*1840*/  FSEL R4, R35, RZ, P6 ;  /* 0x000000ff23047208 */ /* 0x000fe40003000000 */
[----:B------:R-:W-:-:S02]  /*1850*/  FSEL R14, R17, RZ, P5 ;  /* 0x000000ff110e7208 */ /* 0x000fc40002800000 */
[----:B------:R-:W-:Y:S02]  /*1860*/  FSEL R37, R37, RZ, P4 ;  /* 0x000000ff25257208 */ /* 0x000fe40002000000 */
[----:B------:R-:W-:Y:S02]  /*1870*/  FSETP.GEU.AND P3, PT, R13, RZ, PT ;  /* 0x000000ff0d00720b */ /* 0x000fe40003f6e000 */
[----:B------:R-:W-:Y:S01]  /*1880*/  FSETP.GEU.AND P6, PT, R39, RZ, PT ;  /* 0x000000ff2700720b */ /* 0x000fe20003fce000 */
[----:B------:R-:W-:Y:S01]  /*1890*/  FADD R9, -R12, R9 ;  /* 0x000000090c097221 */ /* 0x000fe20000000100 */
[----:B------:R-:W-:Y:S01]  /*18a0*/  FSETP.GEU.AND P1, PT, R11, RZ, PT ;  /* 0x000000ff0b00720b */ /* 0x000fe20003f2e000 */
[----:B------:R-:W-:Y:S01]  /*18b0*/  FADD R37, -R14, R37 ;  /* 0x000000250e257221 */ /* 0x000fe20000000100 */
[----:B------:R-:W-:Y:S02]  /*18c0*/  FSEL R17, R32, RZ, P0 ;  /* 0x000000ff20117208 */ /* 0x000fe40000000000 */
[----:B------:R-:W-:-:S02]  /*18d0*/  FSEL R18, R13, RZ, P3 ;  /* 0x000000ff0d127208 */ /* 0x000fc40001800000 */
[----:B------:R-:W-:Y:S01]  /*18e0*/  FSEL R39, R39, RZ, P6 ;  /* 0x000000ff27277208 */ /* 0x000fe20003000000 */
[C---:B------:R-:W-:Y:S01]  /*18f0*/  FFMA R9, R5.reuse, R9, R12 ;  /* 0x0000000905097223 */ /* 0x040fe2000000000c */
[----:B------:R-:W-:Y:S01]  /*1900*/  FFMA R12, R5, R27, R16 ;  /* 0x0000001b050c7223 */ /* 0x000fe20000000010 */
[----:B------:R-:W-:Y:S01]  /*1910*/  FSEL R13, R11, RZ, P1 ;  /* 0x000000ff0b0d7208 */ /* 0x000fe20000800000 */
[----:B------:R-:W-:Y:S01]  /*1920*/  FFMA R11, R5, R37, R14 ;  /* 0x00000025050b7223 */ /* 0x000fe2000000000e */
[----:B------:R-:W-:Y:S01]  /*1930*/  FSETP.GEU.AND P4, PT, R41, RZ, PT ;  /* 0x000000ff2900720b */ /* 0x000fe20003f8e000 */
[----:B------:R-:W-:Y:S01]  /*1940*/  FADD R16, -R17, R44 ;  /* 0x0000002c11107221 */ /* 0x000fe20000000100 */
[----:B------:R-:W-:Y:S01]  /*1950*/  FADD R4, -R23, R4 ;  /* 0x0000000417047221 */ /* 0x000fe20000000100 */
[----:B------:R-:W-:Y:S01]  /*1960*/  FADD R14, -R18, R39 ;  /* 0x00000027120e7221 */ /* 0x000fe20000000100 */
[----:B------:R-:W-:Y:S01]  /*1970*/  FSEL R20, R41, RZ, P4 ;  /* 0x000000ff29147208 */ /* 0x000fe20002000000 */
[C---:B------:R-:W-:Y:S01]  /*1980*/  FFMA R16, R6.reuse, R16, R17 ;  /* 0x0000001006107223 */ /* 0x040fe20000000011 */
[----:B------:R-:W-:Y:S01]  /*1990*/  FFMA R17, R6, R4, R23 ;  /* 0x0000000406117223 */ /* 0x000fe20000000017 */
[----:B------:R-:W-:-:S02]  /*19a0*/  FFMA R14, R5, R14, R18 ;  /* 0x0000000e050e7223 */ /* 0x000fc40000000012 */
[----:B------:R-:W0:Y:S01]  /*19b0*/  LDC.64 R4, c[0x0][0x258] ;  /* 0x00009600ff047b82 */ /* 0x000e220000000a00 */
[----:B------:R-:W-:Y:S01]  /*19c0*/  FADD R20, -R13, R20 ;  /* 0x000000140d147221 */ /* 0x000fe20000000100 */
[----:B------:R-:W-:Y:S02]  /*19d0*/  FSETP.GEU.AND P5, PT, R22, RZ, PT ;  /* 0x000000ff1600720b */ /* 0x000fe40003fae000 */
[----:B------:R-:W-:Y:S02]  /*19e0*/  FSETP.GEU.AND P1, PT, R25, RZ, PT ;  /* 0x000000ff1900720b */ /* 0x000fe40003f2e000 */
[----:B------:R-:W-:Y:S01]  /*19f0*/  FSETP.GEU.AND P6, PT, R45, RZ, PT ;  /* 0x000000ff2d00720b */ /* 0x000fe20003fce000 */
[----:B------:R-:W-:Y:S01]  /*1a00*/  FFMA R13, R6, R20, R13 ;  /* 0x00000014060d7223 */ /* 0x000fe2000000000d */
[----:B------:R-:W-:Y:S02]  /*1a10*/  FSETP.GEU.AND P4, PT, R15, RZ, PT ;  /* 0x000000ff0f00720b */ /* 0x000fe40003f8e000 */
[----:B------:R-:W-:-:S02]  /*1a20*/  FSETP.GEU.AND P3, PT, R24, RZ, PT ;  /* 0x000000ff1800720b */ /* 0x000fc40003f6e000 */
[----:B------:R-:W-:Y:S02]  /*1a30*/  FSETP.GEU.AND P0, PT, R40, RZ, PT ;  /* 0x000000ff2800720b */ /* 0x000fe40003f0e000 */
[----:B------:R-:W-:Y:S02]  /*1a40*/  FSEL R25, R25, RZ, P1 ;  /* 0x000000ff19197208 */ /* 0x000fe40000800000 */
[----:B------:R-:W-:Y:S02]  /*1a50*/  FSEL R20, R45, RZ, P6 ;  /* 0x000000ff2d147208 */ /* 0x000fe40003000000 */
[----:B------:R-:W-:Y:S02]  /*1a60*/  FSEL R22, R22, RZ, P5 ;  /* 0x000000ff16167208 */ /* 0x000fe40002800000 */
[----:B------:R-:W-:Y:S02]  /*1a70*/  FSETP.GEU.AND P2, PT, R19, RZ, PT ;  /* 0x000000ff1300720b */ /* 0x000fe40003f4e000 */
[----:B------:R-:W-:-:S02]  /*1a80*/  FSETP.GEU.AND P1, PT, R29, RZ, PT ;  /* 0x000000ff1d00720b */ /* 0x000fc40003f2e000 */
[----:B------:R-:W-:Y:S02]  /*1a90*/  FSETP.GEU.AND P6, PT, R47, RZ, PT ;  /* 0x000000ff2f00720b */ /* 0x000fe40003fce000 */
[----:B------:R-:W-:Y:S02]  /*1aa0*/  FSETP.GEU.AND P5, PT, R43, RZ, PT ;  /* 0x000000ff2b00720b */ /* 0x000fe40003fae000 */
[----:B------:R-:W-:Y:S02]  /*1ab0*/  FSEL R18, R15, RZ, P4 ;  /* 0x000000ff0f127208 */ /* 0x000fe40002000000 */
[----:B------:R-:W-:Y:S02]  /*1ac0*/  FSEL R15, R24, RZ, P3 ;  /* 0x000000ff180f7208 */ /* 0x000fe40001800000 */
[----:B------:R-:W-:Y:S02]  /*1ad0*/  FSEL R23, R40, RZ, P0 ;  /* 0x000000ff28177208 */ /* 0x000fe40000000000 */
[----:B------:R-:W-:-:S02]  /*1ae0*/  FSEL R26, R19, RZ, P2 ;  /* 0x000000ff131a7208 */ /* 0x000fc40001000000 */
[----:B------:R-:W-:Y:S02]  /*1af0*/  FSEL R24, R29, RZ, P1 ;  /* 0x000000ff1d187208 */ /* 0x000fe40000800000 */
[----:B------:R-:W-:Y:S02]  /*1b00*/  FSEL R47, R47, RZ, P6 ;  /* 0x000000ff2f2f7208 */ /* 0x000fe40003000000 */
[----:B------:R-:W-:Y:S01]  /*1b10*/  FSEL R43, R43, RZ, P5 ;  /* 0x000000ff2b2b7208 */ /* 0x000fe20002800000 */
[----:B------:R-:W-:Y:S01]  /*1b20*/  FADD R20, -R25, R20 ;  /* 0x0000001419147221 */ /* 0x000fe20000000100 */
[----:B------:R-:W-:Y:S01]  /*1b30*/  FADD R15, -R18, R15 ;  /* 0x0000000f120f7221 */ /* 0x000fe20000000100 */
[----:B------:R-:W-:Y:S01]  /*1b40*/  FADD R23, -R22, R23 ;  /* 0x0000001716177221 */ /* 0x000fe20000000100 */
[----:B------:R-:W-:Y:S01]  /*1b50*/  FADD R47, -R24, R47 ;  /* 0x0000002f182f7221 */ /* 0x000fe20000000100 */
[----:B------:R-:W-:Y:S01]  /*1b60*/  FADD R43, -R26, R43 ;  /* 0x0000002b1a2b7221 */ /* 0x000fe20000000100 */
[----:B------:R-:W-:Y:S01]  /*1b70*/  FFMA R20, R6, R20, R25 ;  /* 0x0000001406147223 */ /* 0x000fe20000000019 */
[C---:B------:R-:W-:Y:S01]  /*1b80*/  FFMA R6, R7.reuse, R15, R18 ;  /* 0x0000000f07067223 */ /* 0x040fe20000000012 */
[C---:B------:R-:W-:Y:S01]  /*1b90*/  FFMA R15, R7.reuse, R23, R22 ;  /* 0x00000017070f7223 */ /* 0x040fe20000000016 */
[C---:B------:R-:W-:Y:S01]  /*1ba0*/  FFMA R47, R7.reuse, R47, R24 ;  /* 0x0000002f072f7223 */ /* 0x040fe20000000018 */
[----:B------:R-:W-:Y:S01]  /*1bb0*/  FFMA R26, R7, R43, R26 ;  /* 0x0000002b071a7223 */ /* 0x000fe2000000001a */
[----:B0-----:R-:W-:-:S04]  /*1bc0*/  IMAD.WIDE R18, R0, 0x4, R4 ;  /* 0x0000000400127825 */ /* 0x001fc800078e0204 */
[----:B------:R-:W-:Y:S01]  /*1bd0*/  FADD R16, -R17, R16 ;  /* 0x0000001011107221 */ /* 0x000fe20000000100 */
[----:B------:R-:W-:Y:S01]  /*1be0*/  FADD R0, -R15, R6 ;  /* 0x000000060f007221 */ /* 0x000fe20000000100 */
[----:B------:R-:W-:Y:S01]  /*1bf0*/  FADD R14, -R11, R14 ;  /* 0x0000000e0b0e7221 */ /* 0x000fe20000000100 */
[----:B------:R-:W-:-:S04]  /*1c00*/  IMAD.WIDE R22, R2, 0x4, R4 ;  /* 0x0000000402167825 */ /* 0x000fc800078e0204 */
[----:B------:R-:W-:Y:S01]  /*1c10*/  FADD R4, -R21, R10 ;  /* 0x0000000a15047221 */ /* 0x000fe20000000100 */
[----:B------:R-:W-:Y:S01]  /*1c20*/  FADD R5, -R12, R9 ;  /* 0x000000090c057221 */ /* 0x000fe20000000100 */
[----:B------:R-:W-:Y:S01]  /*1c30*/  FADD R8, -R3, R8 ;  /* 0x0000000803087221 */ /* 0x000fe20000000100 */
[----:B------:R-:W-:Y:S01]  /*1c40*/  FADD R20, -R13, R20 ;  /* 0x000000140d147221 */ /* 0x000fe20000000100 */
[----:B------:R-:W-:Y:S01]  /*1c50*/  FADD R26, -R47, R26 ;  /* 0x0000001a2f1a7221 */ /* 0x000fe20000000100 */
[C---:B------:R-:W-:Y:S01]  /*1c60*/  FFMA R4, R60.reuse, R4, R21 ;  /* 0x000000043c047223 */ /* 0x040fe20000000015 */
[C---:B------:R-:W-:Y:S01]  /*1c70*/  FFMA R5, R60.reuse, R5, R12 ;  /* 0x000000053c057223 */ /* 0x040fe2000000000c */
[C---:B------:R-:W-:Y:S01]  /*1c80*/  FFMA R6, R60.reuse, R16, R17 ;  /* 0x000000103c067223 */ /* 0x040fe20000000011 */
[----:B------:R-:W-:Y:S01]  /*1c90*/  FFMA R7, R60, R0, R15 ;  /* 0x000000003c077223 */ /* 0x000fe2000000000f */
[C---:B------:R-:W-:Y:S01]  /*1ca0*/  FFMA R9, R48.reuse, R14, R11 ;  /* 0x0000000e30097223 */ /* 0x040fe2000000000b */
[C---:B------:R-:W-:Y:S01]  /*1cb0*/  FFMA R8, R48.reuse, R8, R3 ;  /* 0x0000000830087223 */ /* 0x040fe20000000003 */
[C---:B------:R-:W-:Y:S01]  /*1cc0*/  FFMA R10, R48.reuse, R20, R13 ;  /* 0x00000014300a7223 */ /* 0x040fe2000000000d */
[----:B------:R-:W-:Y:S01]  /*1cd0*/  FFMA R11, R48, R26, R47 ;  /* 0x0000001a300b7223 */ /* 0x000fe2000000002f */
[----:B------:R-:W-:Y:S04]  /*1ce0*/  STG.E.128 desc[UR4][R18.64], R4 ;  /* 0x0000000412007986 */ /* 0x000fe8000c101d04 */
[----:B------:R-:W-:Y:S01]  /*1cf0*/  STG.E.128 desc[UR4][R22.64], R8 ;  /* 0x0000000816007986 */ /* 0x000fe2000c101d04 */
[----:B------:R-:W-:Y:S05]  /*1d00*/  EXIT ;  /* 0x000000000000794d */ /* 0x000fea0003800000 */
.L_x_0:
[----:B------:R-:W-:-:S00]  /*1d10*/  BRA `(.L_x_0) ;  /* 0xfffffffc00fc7947 */ /* 0x000fc0000383ffff */
[----:B------:R-:W-:-:S00]  /*1d20*/  NOP ;  /* 0x0000000000007918 */ /* 0x000fc00000000000 */
        /* <DEDUP_REMOVED lines=13> */
.L_x_1:


//--------------------- .nv.constant0.triton_poi_fused__unsafe_index_add_mul_sub_61 --------------------------
	.section	.nv.constant0.triton_poi_fused__unsafe_index_add_mul_sub_61,"a",@progbits
	.sectionflags	@""
	.align	4
.nv.constant0.triton_poi_fused__unsafe_index_add_mul_sub_61:
	.zero		612
